def attn_fwd(
    Q,
    K,
    V,
    Out,
    Lse,
    sm_scale,
    stride_qz,
    stride_qh,
    stride_qm,
    stride_qk,
    stride_kz,
    stride_kh,
    stride_kn,
    stride_kk,
    stride_vz,
    stride_vh,
    stride_vn,
    stride_vk,
    stride_oz,
    stride_oh,
    stride_om,
    stride_ok,
    seqlen_q,
    seqlen_k,
    BLOCK_M: tl.constexpr,
    BLOCK_N: tl.constexpr,
    HEAD_DIM: tl.constexpr,
    CAUSAL: tl.constexpr,
):
    start_m = tl.program_id(0)
    off_hz = tl.program_id(1)
    q_off = off_hz * stride_qh
    k_off = off_hz * stride_kh
    v_off = off_hz * stride_vh
    offs_m = start_m * BLOCK_M + tl.arange(0, BLOCK_M)
    offs_d = tl.arange(0, HEAD_DIM)
    offs_n = tl.arange(0, BLOCK_N)
    q_ptrs = Q + q_off + offs_m[:, None] * stride_qm + offs_d[None, :] * stride_qk
    k_ptrs = K + k_off + offs_d[:, None] * stride_kk + offs_n[None, :] * stride_kn
    v_ptrs = V + v_off + offs_n[:, None] * stride_vn + offs_d[None, :] * stride_vk
    m_i = tl.full([BLOCK_M], float("-inf"), dtype=tl.float32)
    l_i = tl.zeros([BLOCK_M], dtype=tl.float32) + 1.0
    acc = tl.zeros([BLOCK_M, HEAD_DIM], dtype=tl.float32)
    q = tl.load(q_ptrs)
    acc, l_i, m_i = _attn_fwd_inner(
        acc,
        l_i,
        m_i,
        q,
        k_ptrs,
        v_ptrs,
        sm_scale,
        stride_kn,
        stride_vn,
        start_m,
        seqlen_k,
        BLOCK_M,
        BLOCK_N,
        HEAD_DIM,
        CAUSAL,
    )
    acc = acc / l_i[:, None]
    lse = m_i + tl.math.log2(l_i) / 1.4426950408889634
    o_ptrs = (
        Out
        + off_hz * stride_oh
        + offs_m[:, None] * stride_om
        + offs_d[None, :] * stride_ok
    )
    tl.store(o_ptrs, acc.to(Out.dtype.element_ty))
    tl.store(Lse + off_hz * seqlen_q + offs_m, lse)

# config = {"BLOCK_M": 32, "BLOCK_N": 64, "HEAD_DIM": 256, "arch": "sm_100", "causal": false, "dtype": "fp16", "num_stages": 2, "num_warps": 8}
# arch = sm_100


// ===== COMPILED SASS (sm_100a) =====

	.target	sm_100a

	.elftype	@"ET_EXEC"


//--------------------- .note.nv.tkinfo           --------------------------
	.section	.note.nv.tkinfo,"",@"SHT_NOTE"
	.sectionflags	@"SHF_NOTE_NV_TKINFO"
	.tkinfo
        /*0018*/ 	.word	0x00000081
        /*0030*/ 	.string	""
        /*0030*/ 	.string	"ptxas-blackwell"
        /*0030*/ 	.string	"Cuda compilation tools, release 12.9, V12.9.86"
        /*0030*/ 	.string	"Build cuda_12.9.r12.9/compiler.36037853_0"
        /*0030*/ 	.string	"-v  -suppress-debug-info  -lineinfo  -arch sm_100a "



//--------------------- .note.nv.cuver            --------------------------
	.section	.note.nv.cuver,"",@"SHT_NOTE"
	.sectionflags	@"SHF_NOTE_NV_CUVER"
        /*0018*/ 	.short	0x0001
        /*001a*/ 	.short	0x0064
        /*001c*/ 	.short	0x0001
        /*001e*/ 	.short	0x0000
        /*0020*/ 	.short	0x0001
        /*0022*/ 	.short	0x0000


//--------------------- .nv.info                  --------------------------
	.section	.nv.info,"",@"SHT_CUDA_INFO"
	.align	4


	//----- nvinfo : EIATTR_REGCOUNT
	.align		4
        /*0000*/ 	.byte	0x04, 0x2f
        /*0002*/ 	.short	(.L_2 - .L_1)
	.align		4
.L_1:
        /*0004*/ 	.word	index@(attn_fwd)
        /*0008*/ 	.word	0x000000ff


	//----- nvinfo : EIATTR_FRAME_SIZE
	.align		4
.L_2:
        /*000c*/ 	.byte	0x04, 0x11
        /*000e*/ 	.short	(.L_4 - .L_3)
	.align		4
.L_3:
        /*0010*/ 	.word	index@(attn_fwd)
        /*0014*/ 	.word	0x00000208


	//----- nvinfo : EIATTR_MIN_STACK_SIZE
	.align		4
.L_4:
        /*0018*/ 	.byte	0x04, 0x12
        /*001a*/ 	.short	(.L_6 - .L_5)
	.align		4
.L_5:
        /*001c*/ 	.word	index@(attn_fwd)
        /*0020*/ 	.word	0x00000208
.L_6:


//--------------------- .nv.info.attn_fwd         --------------------------
	.section	.nv.info.attn_fwd,"",@"SHT_CUDA_INFO"
	.sectionflags	@""
	.align	4


	//----- nvinfo : EIATTR_CUDA_API_VERSION
	.align		4
        /*0000*/ 	.byte	0x04, 0x37
        /*0002*/ 	.short	(.L_8 - .L_7)
.L_7:
        /*0004*/ 	.word	0x00000081


	//----- nvinfo : EIATTR_KPARAM_INFO
	.align		4
.L_8:
        /*0008*/ 	.byte	0x04, 0x17
        /*000a*/ 	.short	(.L_10 - .L_9)
.L_9:
        /*000c*/ 	.word	0x00000000
        /*0010*/ 	.short	0x0019
        /*0012*/ 	.short	0x0080
        /*0014*/ 	.byte	0x00, 0xf4, 0x21, 0x00


	//----- nvinfo : EIATTR_KPARAM_INFO
	.align		4
.L_10:
        /*0018*/ 	.byte	0x04, 0x17
        /*001a*/ 	.short	(.L_12 - .L_11)
.L_11:
        /*001c*/ 	.word	0x00000000
        /*0020*/ 	.short	0x0018
        /*0022*/ 	.short	0x0078
        /*0024*/ 	.byte	0x00, 0xf4, 0x21, 0x00


	//----- nvinfo : EIATTR_KPARAM_INFO
	.align		4
.L_12:
        /*0028*/ 	.byte	0x04, 0x17
        /*002a*/ 	.short	(.L_14 - .L_13)
.L_13:
        /*002c*/ 	.word	0x00000000
        /*0030*/ 	.short	0x0017
        /*0032*/ 	.short	0x0070
        /*0034*/ 	.byte	0x00, 0xf0, 0x11, 0x00


	//----- nvinfo : EIATTR_KPARAM_INFO
	.align		4
.L_14:
        /*0038*/ 	.byte	0x04, 0x17
        /*003a*/ 	.short	(.L_16 - .L_15)
.L_15:
        /*003c*/ 	.word	0x00000000
        /*0040*/ 	.short	0x0016
        /*0042*/ 	.short	0x006c
        /*0044*/ 	.byte	0x00, 0xf0, 0x11, 0x00


	//----- nvinfo : EIATTR_KPARAM_INFO
	.align		4
.L_16:
        /*0048*/ 	.byte	0x04, 0x17
        /*004a*/ 	.short	(.L_18 - .L_17)
.L_17:
        /*004c*/ 	.word	0x00000000
        /*0050*/ 	.short	0x0015
        /*0052*/ 	.short	0x0068
        /*0054*/ 	.byte	0x00, 0xf0, 0x11, 0x00


	//----- nvinfo : EIATTR_KPARAM_INFO
	.align		4
.L_18:
        /*0058*/ 	.byte	0x04, 0x17
        /*005a*/ 	.short	(.L_20 - .L_19)
.L_19:
        /*005c*/ 	.word	0x00000000
        /*0060*/ 	.short	0x0014
        /*0062*/ 	.short	0x0064
        /*0064*/ 	.byte	0x00, 0xf0, 0x11, 0x00


	//----- nvinfo : EIATTR_KPARAM_INFO
	.align		4
.L_20:
        /*0068*/ 	.byte	0x04, 0x17
        /*006a*/ 	.short	(.L_22 - .L_21)
.L_21:
        /*006c*/ 	.word	0x00000000
        /*0070*/ 	.short	0x0013
        /*0072*/ 	.short	0x0060
        /*0074*/ 	.byte	0x00, 0xf0, 0x11, 0x00


	//----- nvinfo : EIATTR_KPARAM_INFO
	.align		4
.L_22:
        /*0078*/ 	.byte	0x04, 0x17
        /*007a*/ 	.short	(.L_24 - .L_23)
.L_23:
        /*007c*/ 	.word	0x00000000
        /*0080*/ 	.short	0x0012
        /*0082*/ 	.short	0x005c
        /*0084*/ 	.byte	0x00, 0xf0, 0x11, 0x00


	//----- nvinfo : EIATTR_KPARAM_INFO
	.align		4
.L_24:
        /*0088*/ 	.byte	0x04, 0x17
        /*008a*/ 	.short	(.L_26 - .L_25)
.L_25:
        /*008c*/ 	.word	0x00000000
        /*0090*/ 	.short	0x0011
        /*0092*/ 	.short	0x0058
        /*0094*/ 	.byte	0x00, 0xf0, 0x11, 0x00


	//----- nvinfo : EIATTR_KPARAM_INFO
	.align		4
.L_26:
        /*0098*/ 	.byte	0x04, 0x17
        /*009a*/ 	.short	(.L_28 - .L_27)
.L_27:
        /*009c*/ 	.word	0x00000000
        /*00a0*/ 	.short	0x0010
        /*00a2*/ 	.short	0x0054
        /*00a4*/ 	.byte	0x00, 0xf0, 0x11, 0x00


	//----- nvinfo : EIATTR_KPARAM_INFO
	.align		4
.L_28:
        /*00a8*/ 	.byte	0x04, 0x17
        /*00aa*/ 	.short	(.L_30 - .L_29)
.L_29:
        /*00ac*/ 	.word	0x00000000
        /*00b0*/ 	.short	0x000f
        /*00b2*/ 	.short	0x0050
        /*00b4*/ 	.byte	0x00, 0xf0, 0x11, 0x00


	//----- nvinfo : EIATTR_KPARAM_INFO
	.align		4
.L_30:
        /*00b8*/ 	.byte	0x04, 0x17
        /*00ba*/ 	.short	(.L_32 - .L_31)
.L_31:
        /*00bc*/ 	.word	0x00000000
        /*00c0*/ 	.short	0x000e
        /*00c2*/ 	.short	0x004c
        /*00c4*/ 	.byte	0x00, 0xf0, 0x11, 0x00


	//----- nvinfo : EIATTR_KPARAM_INFO
	.align		4
.L_32:
        /*00c8*/ 	.byte	0x04, 0x17
        /*00ca*/ 	.short	(.L_34 - .L_33)
.L_33:
        /*00cc*/ 	.word	0x00000000
        /*00d0*/ 	.short	0x000d
        /*00d2*/ 	.short	0x0048
        /*00d4*/ 	.byte	0x00, 0xf0, 0x11, 0x00


	//----- nvinfo : EIATTR_KPARAM_INFO
	.align		4
.L_34:
        /*00d8*/ 	.byte	0x04, 0x17
        /*00da*/ 	.short	(.L_36 - .L_35)
.L_35:
        /*00dc*/ 	.word	0x00000000
        /*00e0*/ 	.short	0x000c
        /*00e2*/ 	.short	0x0044
        /*00e4*/ 	.byte	0x00, 0xf0, 0x11, 0x00


	//----- nvinfo : EIATTR_KPARAM_INFO
	.align		4
.L_36:
        /*00e8*/ 	.byte	0x04, 0x17
        /*00ea*/ 	.short	(.L_38 - .L_37)
.L_37:
        /*00ec*/ 	.word	0x00000000
        /*00f0*/ 	.short	0x000b
        /*00f2*/ 	.short	0x0040
        /*00f4*/ 	.byte	0x00, 0xf0, 0x11, 0x00


	//----- nvinfo : EIATTR_KPARAM_INFO
	.align		4
.L_38:
        /*00f8*/ 	.byte	0x04, 0x17
        /*00fa*/ 	.short	(.L_40 - .L_39)
.L_39:
        /*00fc*/ 	.word	0x00000000
        /*0100*/ 	.short	0x000a
        /*0102*/ 	.short	0x003c
        /*0104*/ 	.byte	0x00, 0xf0, 0x11, 0x00


	//----- nvinfo : EIATTR_KPARAM_INFO
	.align		4
.L_40:
        /*0108*/ 	.byte	0x04, 0x17
        /*010a*/ 	.short	(.L_42 - .L_41)
.L_41:
        /*010c*/ 	.word	0x00000000
        /*0110*/ 	.short	0x0009
        /*0112*/ 	.short	0x0038
        /*0114*/ 	.byte	0x00, 0xf0, 0x11, 0x00


	//----- nvinfo : EIATTR_KPARAM_INFO
	.align		4
.L_42:
        /*0118*/ 	.byte	0x04, 0x17
        /*011a*/ 	.short	(.L_44 - .L_43)
.L_43:
        /*011c*/ 	.word	0x00000000
        /*0120*/ 	.short	0x0008
        /*0122*/ 	.short	0x0034
        /*0124*/ 	.byte	0x00, 0xf0, 0x11, 0x00


	//----- nvinfo : EIATTR_KPARAM_INFO
	.align		4
.L_44:
        /*0128*/ 	.byte	0x04, 0x17
        /*012a*/ 	.short	(.L_46 - .L_45)
.L_45:
        /*012c*/ 	.word	0x00000000
        /*0130*/ 	.short	0x0007
        /*0132*/ 	.short	0x0030
        /*0134*/ 	.byte	0x00, 0xf0, 0x11, 0x00


	//----- nvinfo : EIATTR_KPARAM_INFO
	.align		4
.L_46:
        /*0138*/ 	.byte	0x04, 0x17
        /*013a*/ 	.short	(.L_48 - .L_47)
.L_47:
        /*013c*/ 	.word	0x00000000
        /*0140*/ 	.short	0x0006
        /*0142*/ 	.short	0x002c
        /*0144*/ 	.byte	0x00, 0xf0, 0x11, 0x00


	//----- nvinfo : EIATTR_KPARAM_INFO
	.align		4
.L_48:
        /*0148*/ 	.byte	0x04, 0x17
        /*014a*/ 	.short	(.L_50 - .L_49)
.L_49:
        /*014c*/ 	.word	0x00000000
        /*0150*/ 	.short	0x0005
        /*0152*/ 	.short	0x0028
        /*0154*/ 	.byte	0x00, 0xf0, 0x11, 0x00


	//----- nvinfo : EIATTR_KPARAM_INFO
	.align		4
.L_50:
        /*0158*/ 	.byte	0x04, 0x17
        /*015a*/ 	.short	(.L_52 - .L_51)
.L_51:
        /*015c*/ 	.word	0x00000000
        /*0160*/ 	.short	0x0004
        /*0162*/ 	.short	0x0020
        /*0164*/ 	.byte	0x00, 0xf4, 0x21, 0x00


	//----- nvinfo : EIATTR_KPARAM_INFO
	.align		4
.L_52:
        /*0168*/ 	.byte	0x04, 0x17
        /*016a*/ 	.short	(.L_54 - .L_53)
.L_53:
        /*016c*/ 	.word	0x00000000
        /*0170*/ 	.short	0x0003
        /*0172*/ 	.short	0x0018
        /*0174*/ 	.byte	0x00, 0xf4, 0x21, 0x00


	//----- nvinfo : EIATTR_KPARAM_INFO
	.align		4
.L_54:
        /*0178*/ 	.byte	0x04, 0x17
        /*017a*/ 	.short	(.L_56 - .L_55)
.L_55:
        /*017c*/ 	.word	0x00000000
        /*0180*/ 	.short	0x0002
        /*0182*/ 	.short	0x0010
        /*0184*/ 	.byte	0x00, 0xf4, 0x21, 0x00


	//----- nvinfo : EIATTR_KPARAM_INFO
	.align		4
.L_56:
        /*0188*/ 	.byte	0x04, 0x17
        /*018a*/ 	.short	(.L_58 - .L_57)
.L_57:
        /*018c*/ 	.word	0x00000000
        /*0190*/ 	.short	0x0001
        /*0192*/ 	.short	0x0008
        /*0194*/ 	.byte	0x00, 0xf4, 0x21, 0x00


	//----- nvinfo : EIATTR_KPARAM_INFO
	.align		4
.L_58:
        /*0198*/ 	.byte	0x04, 0x17
        /*019a*/ 	.short	(.L_60 - .L_59)
.L_59:
        /*019c*/ 	.word	0x00000000
        /*01a0*/ 	.short	0x0000
        /*01a2*/ 	.short	0x0000
        /*01a4*/ 	.byte	0x00, 0xf4, 0x21, 0x00


	//----- nvinfo : EIATTR_SPARSE_MMA_MASK
	.align		4
.L_60:
        /*01a8*/ 	.byte	0x03, 0x50
        /*01aa*/ 	.short	0x0000


	//----- nvinfo : EIATTR_MAXREG_COUNT
	.align		4
        /*01ac*/ 	.byte	0x03, 0x1b
        /*01ae*/ 	.short	0x00ff


	//----- nvinfo : EIATTR_NUM_BARRIERS
	.align		4
        /*01b0*/ 	.byte	0x02, 0x4c
        /*01b2*/ 	.byte	0x01
	.zero		1


	//----- nvinfo : EIATTR_ANNOTATIONS
	.align		4
        /*01b4*/ 	.byte	0x04, 0x55
        /*01b6*/ 	.short	(.L_62 - .L_61)


	//   ....[0]....
.L_61:
        /*01b8*/ 	.word	0x00000001
        /*01bc*/ 	.byte	0x20, 0x11, 0x00, 0x00, 0x01, 0x00, 0x00, 0x00, 0x50, 0x11, 0x00, 0x00, 0x01, 0x00, 0x00, 0x00
        /* <DEDUP_REMOVED lines=63> */
        /*05bc*/ 	.byte	0x70, 0x45, 0x00, 0x00, 0x01, 0x00, 0x00, 0x00, 0x90, 0x45, 0x00, 0x00


	//----- nvinfo : EIATTR_COOP_GROUP_MASK_REGIDS
	.align		4
.L_62:
        /*05c8*/ 	.byte	0x04, 0x29
        /*05ca*/ 	.short	(.L_64 - .L_63)


	//   ....[0]....
.L_63:
        /*05cc*/ 	.word	0xffffffff


	//   ....[1]....
        /*05d0*/ 	.word	0xffffffff


	//   ....[2]....
        /*05d4*/ 	.word	0xffffffff


	//   ....[3]....
        /*05d8*/ 	.word	0xffffffff


	//   ....[4]....
        /*05dc*/ 	.word	0xffffffff


	//   ....[5]....
        /*05e0*/ 	.word	0xffffffff


	//   ....[6]....
        /*05e4*/ 	.word	0xffffffff


	//   ....[7]....
        /*05e8*/ 	.word	0xffffffff


	//   ....[8]....
        /*05ec*/ 	.word	0xffffffff


	//   ....[9]....
        /*05f0*/ 	.word	0xffffffff


	//   ....[10]....
        /*05f4*/ 	.word	0xffffffff


	//   ....[11]....
        /*05f8*/ 	.word	0xffffffff


	//   ....[12]....
        /*05fc*/ 	.word	0xffffffff


	//   ....[13]....
        /*0600*/ 	.word	0xffffffff


	//   ....[14]....
        /*0604*/ 	.word	0xffffffff


	//   ....[15]....
        /*0608*/ 	.word	0xffffffff


	//   ....[16]....
        /*060c*/ 	.word	0xffffffff


	//   ....[17]....
        /*0610*/ 	.word	0xffffffff


	//   ....[18]....
        /*0614*/ 	.word	0xffffffff


	//   ....[19]....
        /*0618*/ 	.word	0xffffffff


	//   ....[20]....
        /*061c*/ 	.word	0xffffffff


	//   ....[21]....
        /*0620*/ 	.word	0xffffffff


	//----- nvinfo : EIATTR_COOP_GROUP_INSTR_OFFSETS
	.align		4
.L_64:
        /*0624*/ 	.byte	0x04, 0x28
        /*0626*/ 	.short	(.L_66 - .L_65)


	//   ....[0]....
.L_65:
        /*0628*/ 	.word	0x00004660


	//   ....[1]....
        /*062c*/ 	.word	0x00004670


	//   ....[2]....
        /*0630*/ 	.word	0x00004680


	//   ....[3]....
        /*0634*/ 	.word	0x00004690


	//   ....[4]....
        /*0638*/ 	.word	0x000046e0


	//   ....[5]....
        /*063c*/ 	.word	0x000046f0


	//   ....[6]....
        /*0640*/ 	.word	0x00004700


	//   ....[7]....
        /*0644*/ 	.word	0x00004710


	//   ....[8]....
        /*0648*/ 	.word	0x00004810


	//   ....[9]....
        /*064c*/ 	.word	0x00004830


	//   ....[10]....
        /*0650*/ 	.word	0x00004850


	//   ....[11]....
        /*0654*/ 	.word	0x00004ac0


	//   ....[12]....
        /*0658*/ 	.word	0x00004ad0


	//   ....[13]....
        /*065c*/ 	.word	0x00004af0


	//   ....[14]....
        /*0660*/ 	.word	0x00004b00


	//   ....[15]....
        /*0664*/ 	.word	0x00004b50


	//   ....[16]....
        /*0668*/ 	.word	0x00004b60


	//   ....[17]....
        /*066c*/ 	.word	0x00004b70


	//   ....[18]....
        /*0670*/ 	.word	0x00004b80


	//   ....[19]....
        /*0674*/ 	.word	0x00004c40


	//   ....[20]....
        /*0678*/ 	.word	0x00004c60


	//   ....[21]....
        /*067c*/ 	.word	0x00004c80


	//----- nvinfo : EIATTR_VRC_CTA_INIT_COUNT
	.align		4
.L_66:
        /*0680*/ 	.byte	0x02, 0x4a
	.zero		1
	.zero		1


	//----- nvinfo : EIATTR_EXIT_INSTR_OFFSETS
	.align		4
        /*0684*/ 	.byte	0x04, 0x1c
        /*0686*/ 	.short	(.L_68 - .L_67)


	//   ....[0]....
.L_67:
        /*0688*/ 	.word	0x00007ec0


	//   ....[1]....
        /*068c*/ 	.word	0x00007ef0


	//----- nvinfo : EIATTR_REQNTID
	.align		4
.L_68:
        /*0690*/ 	.byte	0x04, 0x10
        /*0692*/ 	.short	(.L_70 - .L_69)
.L_69:
        /*0694*/ 	.word	0x00000100
        /*0698*/ 	.word	0x00000001
        /*069c*/ 	.word	0x00000001


	//----- nvinfo : EIATTR_CBANK_PARAM_SIZE
	.align		4
.L_70:
        /*06a0*/ 	.byte	0x03, 0x19
        /*06a2*/ 	.short	0x0088


	//----- nvinfo : EIATTR_PARAM_CBANK
	.align		4
        /*06a4*/ 	.byte	0x04, 0x0a
        /*06a6*/ 	.short	(.L_72 - .L_71)
	.align		4
.L_71:
        /*06a8*/ 	.word	index@(.nv.constant0.attn_fwd)
        /*06ac*/ 	.short	0x0380
        /*06ae*/ 	.short	0x0088


	//----- nvinfo : EIATTR_SW_WAR
	.align		4
.L_72:
        /*06b0*/ 	.byte	0x04, 0x36
        /*06b2*/ 	.short	(.L_74 - .L_73)
.L_73:
        /*06b4*/ 	.word	0x00000008
.L_74:


//--------------------- .nv.compat                --------------------------
	.section	.nv.compat,"",@"SHT_CUDA_COMPAT_INFO"
	.align	4
        /*0000*/ 	.byte	0x02, 0x02, 0x01, 0x00, 0x02, 0x05, 0x05, 0x00, 0x02, 0x03, 0x00, 0x00, 0x02, 0x06, 0x01, 0x00


//--------------------- .nv.callgraph             --------------------------
	.section	.nv.callgraph,"",@"SHT_CUDA_CALLGRAPH"
	.align	4
	.sectionentsize	8
	.align		4
        /*0000*/ 	.word	0x00000000
	.align		4
        /*0004*/ 	.word	0xffffffff
	.align		4
        /*0008*/ 	.word	0x00000000
	.align		4
        /*000c*/ 	.word	0xfffffffe
	.align		4
        /*0010*/ 	.word	0x00000000
	.align		4
        /*0014*/ 	.word	0xfffffffd
	.align		4
        /*0018*/ 	.word	0x00000000
	.align		4
        /*001c*/ 	.word	0xfffffffc


//--------------------- .nv.constant4             --------------------------
	.section	.nv.constant4,"a",@progbits
	.align	8
	.align		8
.nv.constant4:
        /*0000*/ 	.dword	_$_str


//--------------------- .text.attn_fwd            --------------------------
	.section	.text.attn_fwd,"ax",@progbits
	.align	128
        .global         attn_fwd
        .type           attn_fwd,@function
        .size           attn_fwd,(.L_x_3 - attn_fwd)
        .other          attn_fwd,@"STO_CUDA_ENTRY STV_DEFAULT"
attn_fwd:
.text.attn_fwd:
[----:B------:R-:W0:Y:S01]  /*0000*/  LDC R1, c[0x0][0x37c] ;  /* 0x0000df00ff017b82 */ /* 0x000e220000000800 */
[----:B------:R-:W1:Y:S07]  /*0010*/  S2R R42, SR_TID.X ;  /* 0x00000000002a7919 */ /* 0x000e6e0000002100 */
[----:B------:R-:W2:Y:S01]  /*0020*/  S2UR UR7, SR_CTAID.Y ;  /* 0x00000000000779c3 */ /* 0x000ea20000002600 */
[----:B------:R-:W2:Y:S01]  /*0030*/  LDCU.64 UR4, c[0x0][0x3b0] ;  /* 0x00007600ff0477ac */ /* 0x000ea20008000a00 */
[----:B0-----:R-:W-:Y:S01]  /*0040*/  VIADD R1, R1, 0xfffffdf8 ;  /* 0xfffffdf801017836 */ /* 0x001fe20000000000 */
[----:B------:R-:W0:Y:S01]  /*0050*/  S2R R3, SR_CTAID.X ;  /* 0x0000000000037919 */ /* 0x000e220000002500 */
[----:B------:R-:W3:Y:S04]  /*0060*/  LDCU.64 UR10, c[0x0][0x358] ;  /* 0x00006b00ff0a77ac */ /* 0x000ee80008000a00 */
[----:B------:R-:W4:Y:S08]  /*0070*/  LDC R41, c[0x0][0x3b8] ;  /* 0x0000ee00ff297b82 */ /* 0x000f300000000800 */
[----:B------:R-:W5:Y:S01]  /*0080*/  LDC.64 R44, c[0x0][0x380] ;  /* 0x0000e000ff2c7b82 */ /* 0x000f620000000a00 */
[----:B--2---:R-:W-:-:S04]  /*0090*/  UIMAD UR4, UR7, UR4, URZ ;  /* 0x00000004070472a4 */ /* 0x004fc8000f8e02ff */
[----:B------:R-:W-:Y:S01]  /*00a0*/  USHF.L.U32 UR6, UR4, 0x1, URZ ;  /* 0x0000000104067899 */ /* 0x000fe200080006ff */
[----:B-1----:R-:W-:Y:S02]  /*00b0*/  LOP3.LUT R0, R42, 0x1f, RZ, 0xc0, !PT ;  /* 0x0000001f2a007812 */ /* 0x002fe400078ec0ff */
[----:B------:R-:W-:-:S03]  /*00c0*/  SHF.R.U32.HI R2, RZ, 0x5, R42 ;  /* 0x00000005ff027819 */ /* 0x000fc6000001162a */
[----:B0-----:R-:W-:Y:S01]  /*00d0*/  IMAD R4, R3, 0x20, R0 ;  /* 0x0000002003047824 */ /* 0x001fe200078e0200 */
[----:B------:R-:W-:-:S03]  /*00e0*/  SGXT.U32 R2, R2, 0x3 ;  /* 0x000000030202781a */ /* 0x000fc60000000000 */
[----:B------:R-:W-:Y:S01]  /*00f0*/  IMAD R0, R4, UR5, RZ ;  /* 0x0000000504007c24 */ /* 0x000fe2000f8e02ff */
[----:B------:R-:W-:Y:S01]  /*0100*/  UIMAD.WIDE UR4, UR4, 0x2, URZ ;  /* 0x00000002040478a5 */ /* 0x000fe2000f8e02ff */
[----:B----4-:R-:W-:Y:S02]  /*0110*/  IMAD R5, R2, R41, RZ ;  /* 0x0000002902057224 */ /* 0x010fe400078e02ff */
[C---:B------:R-:W-:Y:S02]  /*0120*/  IMAD.SHL.U32 R3, R0.reuse, 0x2, RZ ;  /* 0x0000000200037824 */ /* 0x040fe400078e00ff */
[----:B------:R-:W-:Y:S01]  /*0130*/  IMAD.HI R0, R0, 0x2, RZ ;  /* 0x0000000200007827 */ /* 0x000fe200078e02ff */
[----:B------:R-:W-:Y:S02]  /*0140*/  LEA R7, R41, R5, 0x3 ;  /* 0x0000000529077211 */ /* 0x000fe400078e18ff */
[----:B-----5:R-:W-:-:S04]  /*0150*/  IADD3 R43, P0, P1, R3, UR6, R44 ;  /* 0x00000006032b7c10 */ /* 0x020fc8000f91e02c */
[----:B------:R-:W-:Y:S01]  /*0160*/  IADD3.X R45, PT, PT, R0, UR5, R45, P0, P1 ;  /* 0x00000005002d7c10 */ /* 0x000fe200087e242d */
[----:B------:R-:W-:Y:S01]  /*0170*/  IMAD R0, R41, 0x8, R7 ;  /* 0x0000000829007824 */ /* 0x000fe200078e0207 */
[-C--:B------:R-:W-:Y:S02]  /*0180*/  LEA R2, P0, R5, R43.reuse, 0x1 ;  /* 0x0000002b05027211 */ /* 0x080fe400078008ff */
[----:B------:R-:W-:Y:S01]  /*0190*/  LEA R4, P1, R7, R43, 0x1 ;  /* 0x0000002b07047211 */ /* 0x000fe200078208ff */
[----:B------:R-:W-:Y:S01]  /*01a0*/  IMAD R9, R41, 0x8, R0 ;  /* 0x0000000829097824 */ /* 0x000fe200078e0200 */
[----:B------:R-:W-:Y:S02]  /*01b0*/  LEA.HI.X.SX32 R3, R5, R45, 0x1, P0 ;  /* 0x0000002d05037211 */ /* 0x000fe400000f0eff */
[C---:B------:R-:W-:Y:S02]  /*01c0*/  LEA R6, P0, R0.reuse, R43, 0x1 ;  /* 0x0000002b00067211 */ /* 0x040fe400078008ff */
[-C--:B------:R-:W-:Y:S01]  /*01d0*/  LEA.HI.X.SX32 R5, R7, R45.reuse, 0x1, P1 ;  /* 0x0000002d07057211 */ /* 0x080fe200008f0eff */
[----:B---3--:R0:W2:Y:S01]  /*01e0*/  LDG.E.U16 R15, desc[UR10][R2.64] ;  /* 0x0000000a020f7981 */ /* 0x0080a2000c1e1500 */
[----:B------:R-:W-:Y:S01]  /*01f0*/  LEA.HI.X.SX32 R7, R0, R45, 0x1, P0 ;  /* 0x0000002d00077211 */ /* 0x000fe200000f0eff */
[----:B------:R-:W-:Y:S01]  /*0200*/  IMAD R0, R41, 0x8, R9 ;  /* 0x0000000829007824 */ /* 0x000fe200078e0209 */
[C---:B------:R-:W-:Y:S01]  /*0210*/  LEA R8, P0, R9.reuse, R43, 0x1 ;  /* 0x0000002b09087211 */ /* 0x040fe200078008ff */
[----:B------:R1:W3:Y:S03]  /*0220*/  LDG.E.U16 R16, desc[UR10][R4.64] ;  /* 0x0000000a04107981 */ /* 0x0002e6000c1e1500 */
[----:B------:R-:W-:Y:S01]  /*0230*/  LEA.HI.X.SX32 R9, R9, R45, 0x1, P0 ;  /* 0x0000002d09097211 */ /* 0x000fe200000f0eff */
[----:B------:R4:W5:Y:S01]  /*0240*/  LDG.E.U16 R17, desc[UR10][R6.64] ;  /* 0x0000000a06117981 */ /* 0x000962000c1e1500 */
[----:B------:R-:W-:-:S02]  /*0250*/  LEA R10, P0, R0, R43, 0x1 ;  /* 0x0000002b000a7211 */ /* 0x000fc400078008ff */
[----:B------:R-:W-:Y:S01]  /*0260*/  LEA R13, R41, R0, 0x3 ;  /* 0x00000000290d7211 */ /* 0x000fe200078e18ff */
[----:B------:R1:W5:Y:S01]  /*0270*/  LDG.E.U16 R18, desc[UR10][R8.64] ;  /* 0x0000000a08127981 */ /* 0x000362000c1e1500 */
[----:B------:R-:W-:-:S03]  /*0280*/  LEA.HI.X.SX32 R11, R0, R45, 0x1, P0 ;  /* 0x0000002d000b7211 */ /* 0x000fc600000f0eff */
[----:B------:R-:W-:Y:S01]  /*0290*/  IMAD R0, R41, 0x8, R13 ;  /* 0x0000000829007824 */ /* 0x000fe200078e020d */
[-C--:B0-----:R-:W-:Y:S01]  /*02a0*/  LEA R2, P0, R13, R43.reuse, 0x1 ;  /* 0x0000002b0d027211 */ /* 0x081fe200078008ff */
[----:B------:R0:W5:Y:S02]  /*02b0*/  LDG.E.U16 R19, desc[UR10][R10.64] ;  /* 0x0000000a0a137981 */ /* 0x000164000c1e1500 */
[----:B------:R-:W-:Y:S01]  /*02c0*/  IMAD R14, R41, 0x8, R0 ;  /* 0x00000008290e7824 */ /* 0x000fe200078e0200 */
[C---:B------:R-:W-:Y:S02]  /*02d0*/  LEA R12, P1, R0.reuse, R43, 0x1 ;  /* 0x0000002b000c7211 */ /* 0x040fe400078208ff */
[-C--:B------:R-:W-:Y:S02]  /*02e0*/  LEA.HI.X.SX32 R3, R13, R45.reuse, 0x1, P0 ;  /* 0x0000002d0d037211 */ /* 0x080fe400000f0eff */
[----:B------:R-:W-:Y:S01]  /*02f0*/  LEA.HI.X.SX32 R13, R0, R45, 0x1, P1 ;  /* 0x0000002d000d7211 */ /* 0x000fe200008f0eff */
[----:B------:R-:W-:Y:S01]  /*0300*/  IMAD R0, R41, 0x8, R14 ;  /* 0x0000000829007824 */ /* 0x000fe200078e020e */
[C---:B-1----:R-:W-:Y:S01]  /*0310*/  LEA R4, P0, R14.reuse, R43, 0x1 ;  /* 0x0000002b0e047211 */ /* 0x042fe200078008ff */
[----:B------:R1:W5:Y:S03]  /*0320*/  LDG.E.U16 R20, desc[UR10][R2.64] ;  /* 0x0000000a02147981 */ /* 0x000366000c1e1500 */
[----:B------:R-:W-:Y:S01]  /*0330*/  LEA.HI.X.SX32 R5, R14, R45, 0x1, P0 ;  /* 0x0000002d0e057211 */ /* 0x000fe200000f0eff */
[----:B------:R-:W5:Y:S01]  /*0340*/  LDG.E.U16 R21, desc[UR10][R12.64] ;  /* 0x0000000a0c157981 */ /* 0x000f62000c1e1500 */
[----:B----4-:R-:W-:-:S02]  /*0350*/  LEA R6, P0, R0, R43, 0x1 ;  /* 0x0000002b00067211 */ /* 0x010fc400078008ff */
[----:B------:R-:W-:Y:S01]  /*0360*/  LEA R9, R41, R0, 0x3 ;  /* 0x0000000029097211 */ /* 0x000fe200078e18ff */
[----:B------:R4:W5:Y:S01]  /*0370*/  LDG.E.U16 R22, desc[UR10][R4.64] ;  /* 0x0000000a04167981 */ /* 0x000962000c1e1500 */
[----:B------:R-:W-:-:S03]  /*0380*/  LEA.HI.X.SX32 R7, R0, R45, 0x1, P0 ;  /* 0x0000002d00077211 */ /* 0x000fc600000f0eff */
[----:B------:R-:W-:Y:S01]  /*0390*/  IMAD R0, R41, 0x8, R9 ;  /* 0x0000000829007824 */ /* 0x000fe200078e0209 */
[-C--:B------:R-:W-:Y:S01]  /*03a0*/  LEA R8, P0, R9, R43.reuse, 0x1 ;  /* 0x0000002b09087211 */ /* 0x080fe200078008ff */
[----:B------:R4:W5:Y:S02]  /*03b0*/  LDG.E.U16 R23, desc[UR10][R6.64] ;  /* 0x0000000a06177981 */ /* 0x000964000c1e1500 */
[----:B------:R-:W-:Y:S01]  /*03c0*/  IMAD R14, R41, 0x8, R0 ;  /* 0x00000008290e7824 */ /* 0x000fe200078e0200 */
[C---:B0-----:R-:W-:Y:S02]  /*03d0*/  LEA R10, P1, R0.reuse, R43, 0x1 ;  /* 0x0000002b000a7211 */ /* 0x041fe400078208ff */
        /* <DEDUP_REMOVED lines=9> */
[----:B------:R1:W4:Y:S01]  /*0470*/  LDG.E.U16 R26, desc[UR10][R2.64] ;  /* 0x0000000a021a7981 */ /* 0x000322000c1e1500 */
[----:B------:R-:W-:-:S03]  /*0480*/  LEA.HI.X.SX32 R5, R0, R45, 0x1, P0 ;  /* 0x0000002d00057211 */ /* 0x000fc600000f0eff */
[----:B------:R-:W-:Y:S01]  /*0490*/  IMAD R0, R41, 0x8, R13 ;  /* 0x0000000829007824 */ /* 0x000fe200078e020d */
[-C--:B------:R-:W-:Y:S01]  /*04a0*/  LEA R6, P0, R13, R43.reuse, 0x1 ;  /* 0x0000002b0d067211 */ /* 0x080fe200078008ff */
[----:B------:R1:W4:Y:S02]  /*04b0*/  LDG.E.U16 R27, desc[UR10][R4.64] ;  /* 0x0000000a041b7981 */ /* 0x000324000c1e1500 */
[----:B------:R-:W-:Y:S01]  /*04c0*/  IMAD R14, R41, 0x8, R0 ;  /* 0x00000008290e7824 */ /* 0x000fe200078e0200 */
[C---:B------:R-:W-:Y:S02]  /*04d0*/  LEA R12, P1, R0.reuse, R43, 0x1 ;  /* 0x0000002b000c7211 */ /* 0x040fe400078208ff */
[-C--:B------:R-:W-:Y:S02]  /*04e0*/  LEA.HI.X.SX32 R7, R13, R45.reuse, 0x1, P0 ;  /* 0x0000002d0d077211 */ /* 0x080fe400000f0eff */
[----:B------:R-:W-:Y:S01]  /*04f0*/  LEA.HI.X.SX32 R13, R0, R45, 0x1, P1 ;  /* 0x0000002d000d7211 */ /* 0x000fe200008f0eff */
[----:B------:R-:W-:Y:S01]  /*0500*/  IMAD R0, R41, 0x8, R14 ;  /* 0x0000000829007824 */ /* 0x000fe200078e020e */
[C---:B0-----:R-:W-:Y:S01]  /*0510*/  LEA R8, P0, R14.reuse, R43, 0x1 ;  /* 0x0000002b0e087211 */ /* 0x041fe200078008ff */
[----:B------:R0:W4:Y:S03]  /*0520*/  LDG.E.U16 R28, desc[UR10][R6.64] ;  /* 0x0000000a061c7981 */ /* 0x000126000c1e1500 */
[----:B------:R-:W-:Y:S01]  /*0530*/  LEA.HI.X.SX32 R9, R14, R45, 0x1, P0 ;  /* 0x0000002d0e097211 */ /* 0x000fe200000f0eff */
[----:B------:R-:W4:Y:S01]  /*0540*/  LDG.E.U16 R29, desc[UR10][R12.64] ;  /* 0x0000000a0c1d7981 */ /* 0x000f22000c1e1500 */
[----:B-1----:R-:W-:-:S02]  /*0550*/  LEA R2, P0, R0, R43, 0x1 ;  /* 0x0000002b00027211 */ /* 0x002fc400078008ff */
        /* <DEDUP_REMOVED lines=30> */
[----:B------:R0:W4:Y:S01]  /*0740*/  LDG.E.U16 R37, desc[UR10][R12.64] ;  /* 0x0000000a0c257981 */ /* 0x000122000c1e1500 */
        /* <DEDUP_REMOVED lines=11> */
[C---:B------:R-:W-:Y:S01]  /*0800*/  IMAD R0, R41.reuse, 0x8, R14 ;  /* 0x0000000829007824 */ /* 0x040fe200078e020e */
[C---:B0-----:R-:W-:Y:S01]  /*0810*/  LEA R2, P0, R14.reuse, R43, 0x1 ;  /* 0x0000002b0e027211 */ /* 0x041fe200078008ff */
[----:B------:R0:W4:Y:S03]  /*0820*/  LDG.E.U16 R40, desc[UR10][R8.64] ;  /* 0x0000000a08287981 */ /* 0x000126000c1e1500 */
[----:B------:R-:W-:Y:S01]  /*0830*/  LEA R13, R41, R0, 0x3 ;  /* 0x00000000290d7211 */ /* 0x000fe200078e18ff */
[----:B------:R-:W4:Y:S01]  /*0840*/  LDG.E.U16 R10, desc[UR10][R10.64] ;  /* 0x0000000a0a0a7981 */ /* 0x000f22000c1e1500 */
[----:B------:R-:W-:-:S02]  /*0850*/  LEA.HI.X.SX32 R3, R14, R45, 0x1, P0 ;  /* 0x0000002d0e037211 */ /* 0x000fc400000f0eff */
[----:B-1----:R-:W-:Y:S01]  /*0860*/  LEA R4, P0, R0, R43, 0x1 ;  /* 0x0000002b00047211 */ /* 0x002fe200078008ff */
[----:B------:R-:W-:-:S03]  /*0870*/  IMAD R14, R41, 0x8, R13 ;  /* 0x00000008290e7824 */ /* 0x000fc600078e020d */
[----:B------:R-:W-:Y:S01]  /*0880*/  LEA.HI.X.SX32 R5, R0, R45, 0x1, P0 ;  /* 0x0000002d00057211 */ /* 0x000fe200000f0eff */
[----:B------:R-:W-:Y:S01]  /*0890*/  IMAD R0, R41, 0x8, R14 ;  /* 0x0000000829007824 */ /* 0x000fe200078e020e */
[CC--:B------:R-:W-:Y:S01]  /*08a0*/  LEA R6, P0, R13.reuse, R43.reuse, 0x1 ;  /* 0x0000002b0d067211 */ /* 0x0c0fe200078008ff */
[----:B------:R1:W4:Y:S01]  /*08b0*/  LDG.E.U16 R41, desc[UR10][R2.64] ;  /* 0x0000000a02297981 */ /* 0x000322000c1e1500 */
[----:B------:R-:W-:Y:S02]  /*08c0*/  LEA R12, P1, R14, R43, 0x1 ;  /* 0x0000002b0e0c7211 */ /* 0x000fe400078208ff */
[----:B------:R-:W-:Y:S01]  /*08d0*/  LEA.HI.X.SX32 R7, R13, R45, 0x1, P0 ;  /* 0x0000002d0d077211 */ /* 0x000fe200000f0eff */
[----:B------:R1:W4:Y:S01]  /*08e0*/  LDG.E.U16 R5, desc[UR10][R4.64] ;  /* 0x0000000a04057981 */ /* 0x000322000c1e1500 */
[----:B0-----:R-:W-:Y:S02]  /*08f0*/  LEA R8, P0, R0, R43, 0x1 ;  /* 0x0000002b00087211 */ /* 0x001fe400078008ff */
[-C--:B------:R-:W-:Y:S01]  /*0900*/  LEA.HI.X.SX32 R13, R14, R45.reuse, 0x1, P1 ;  /* 0x0000002d0e0d7211 */ /* 0x080fe200008f0eff */
[----:B------:R-:W4:Y:S01]  /*0910*/  LDG.E.U16 R6, desc[UR10][R6.64] ;  /* 0x0000000a06067981 */ /* 0x000f22000c1e1500 */
[----:B------:R-:W-:-:S03]  /*0920*/  LEA.HI.X.SX32 R9, R0, R45, 0x1, P0 ;  /* 0x0000002d00097211 */ /* 0x000fc600000f0eff */
[----:B------:R-:W4:Y:S04]  /*0930*/  LDG.E.U16 R12, desc[UR10][R12.64] ;  /* 0x0000000a0c0c7981 */ /* 0x000f28000c1e1500 */
[----:B------:R-:W4:Y:S01]  /*0940*/  LDG.E.U16 R8, desc[UR10][R8.64] ;  /* 0x0000000a08087981 */ /* 0x000f22000c1e1500 */
[----:B------:R-:W0:Y:S01]  /*0950*/  S2UR UR6, SR_CgaCtaId ;  /* 0x00000000000679c3 */ /* 0x000e220000008800 */
[C---:B------:R-:W-:Y:S02]  /*0960*/  LOP3.LUT R0, R42.reuse, 0xc0, RZ, 0xc0, !PT ;  /* 0x000000c02a007812 */ /* 0x040fe400078ec0ff */
[----:B------:R-:W-:Y:S01]  /*0970*/  LOP3.LUT R243, R42, 0xff, RZ, 0xc0, !PT ;  /* 0x000000ff2af37812 */ /* 0x000fe200078ec0ff */
[----:B------:R-:W-:Y:S01]  /*0980*/  UMOV UR4, 0x400 ;  /* 0x0000040000047882 */ /* 0x000fe20000000000 */
[----:B-1----:R-:W-:-:S03]  /*0990*/  SHF.R.U32.HI R3, RZ, 0x2, R0 ;  /* 0x00000002ff037819 */ /* 0x002fc60000011600 */
[----:B------:R-:W-:-:S05]  /*09a0*/  IMAD.SHL.U32 R0, R243, 0x2, RZ ;  /* 0x00000002f3007824 */ /* 0x000fca00078e00ff */
[----:B------:R-:W-:Y:S01]  /*09b0*/  LOP3.LUT R11, R0, R3, RZ, 0x3c, !PT ;  /* 0x00000003000b7212 */ /* 0x000fe200078e3cff */
[----:B0-----:R-:W-:Y:S01]  /*09c0*/  ULEA UR6, UR6, UR4, 0x18 ;  /* 0x0000000406067291 */ /* 0x001fe2000f8ec0ff */
[----:B------:R-:W0:Y:S01]  /*09d0*/  LDCU UR4, c[0x0][0x3f0] ;  /* 0x00007e00ff0477ac */ /* 0x000e220008000800 */
[----:B------:R-:W-:Y:S01]  /*09e0*/  MOV R0, 0xff800000 ;  /* 0xff80000000007802 */ /* 0x000fe20000000f00 */
[----:B------:R-:W-:Y:S01]  /*09f0*/  IMAD.MOV.U32 R2, RZ, RZ, -0x800000 ;  /* 0xff800000ff027424 */ /* 0x000fe200078e00ff */
[----:B------:R-:W-:Y:S01]  /*0a00*/  MOV R64, 0x3f800000 ;  /* 0x3f80000000407802 */ /* 0x000fe20000000f00 */
[----:B------:R-:W-:Y:S01]  /*0a10*/  IMAD.MOV.U32 R3, RZ, RZ, -0x800000 ;  /* 0xff800000ff037424 */ /* 0x000fe200078e00ff */
[----:B------:R-:W-:Y:S01]  /*0a20*/  CS2R R108, SRZ ;  /* 0x00000000006c7805 */ /* 0x000fe2000001ff00 */
[----:B------:R-:W-:Y:S01]  /*0a30*/  IMAD.MOV.U32 R4, RZ, RZ, -0x800000 ;  /* 0xff800000ff047424 */ /* 0x000fe200078e00ff */
[----:B------:R-:W-:Y:S01]  /*0a40*/  CS2R R110, SRZ ;  /* 0x00000000006e7805 */ /* 0x000fe2000001ff00 */
[----:B0-----:R-:W-:Y:S01]  /*0a50*/  UISETP.GE.AND UP0, UPT, UR4, 0x1, UPT ;  /* 0x000000010400788c */ /* 0x001fe2000bf06270 */
[----:B------:R-:W-:Y:S01]  /*0a60*/  IMAD.MOV.U32 R65, RZ, RZ, 0x3f800000 ;  /* 0x3f800000ff417424 */ /* 0x000fe200078e00ff */
[----:B------:R-:W-:Y:S01]  /*0a70*/  CS2R R104, SRZ ;  /* 0x0000000000687805 */ /* 0x000fe2000001ff00 */
[----:B------:R-:W-:Y:S01]  /*0a80*/  IMAD.MOV.U32 R76, RZ, RZ, 0x3f800000 ;  /* 0x3f800000ff4c7424 */ /* 0x000fe200078e00ff */
[----:B------:R-:W-:Y:S01]  /*0a90*/  CS2R R106, SRZ ;  /* 0x00000000006a7805 */ /* 0x000fe2000001ff00 */
[----:B------:R-:W-:Y:S01]  /*0aa0*/  IMAD.MOV.U32 R77, RZ, RZ, 0x3f800000 ;  /* 0x3f800000ff4d7424 */ /* 0x000fe200078e00ff */
[----:B------:R-:W-:-:S02]  /*0ab0*/  CS2R R96, SRZ ;  /* 0x0000000000607805 */ /* 0x000fc4000001ff00 */
[----:B------:R-:W-:Y:S02]  /*0ac0*/  CS2R R98, SRZ ;  /* 0x0000000000627805 */ /* 0x000fe4000001ff00 */
[----:B------:R-:W-:Y:S02]  /*0ad0*/  CS2R R100, SRZ ;  /* 0x0000000000647805 */ /* 0x000fe4000001ff00 */
[----:B------:R-:W-:Y:S02]  /*0ae0*/  CS2R R102, SRZ ;  /* 0x0000000000667805 */ /* 0x000fe4000001ff00 */
[----:B------:R-:W-:Y:S02]  /*0af0*/  CS2R R136, SRZ ;  /* 0x0000000000887805 */ /* 0x000fe4000001ff00 */
[----:B------:R-:W-:Y:S02]  /*0b00*/  CS2R R138, SRZ ;  /* 0x00000000008a7805 */ /* 0x000fe4000001ff00 */
[----:B------:R-:W-:-:S02]  /*0b10*/  CS2R R132, SRZ ;  /* 0x0000000000847805 */ /* 0x000fc4000001ff00 */
[----:B------:R-:W-:Y:S02]  /*0b20*/  CS2R R134, SRZ ;  /* 0x0000000000867805 */ /* 0x000fe4000001ff00 */
[----:B------:R-:W-:Y:S02]  /*0b30*/  CS2R R128, SRZ ;  /* 0x0000000000807805 */ /* 0x000fe4000001ff00 */
[----:B------:R-:W-:Y:S02]  /*0b40*/  CS2R R130, SRZ ;  /* 0x0000000000827805 */ /* 0x000fe4000001ff00 */
[----:B------:R-:W-:Y:S02]  /*0b50*/  CS2R R124, SRZ ;  /* 0x00000000007c7805 */ /* 0x000fe4000001ff00 */
[----:B------:R-:W-:Y:S01]  /*0b60*/  CS2R R126, SRZ ;  /* 0x00000000007e7805 */ /* 0x000fe2000001ff00 */
[----:B--2---:R-:W-:Y:S04]  /*0b70*/  STS.U16 [R11+UR6+0x8000], R15 ;  /* 0x0080000f0b007988 */ /* 0x004fe80008000406 */
[----:B---3--:R-:W-:Y:S04]  /*0b80*/  STS.U16 [R11+UR6+0x8200], R16 ;  /* 0x008200100b007988 */ /* 0x008fe80008000406 */
[----:B-----5:R-:W-:Y:S04]  /*0b90*/  STS.U16 [R11+UR6+0x8400], R17 ;  /* 0x008400110b007988 */ /* 0x020fe80008000406 */
[----:B------:R-:W-:Y:S04]  /*0ba0*/  STS.U16 [R11+UR6+0x8600], R18 ;  /* 0x008600120b007988 */ /* 0x000fe80008000406 */
[----:B------:R-:W-:Y:S04]  /*0bb0*/  STS.U16 [R11+UR6+0x8800], R19 ;  /* 0x008800130b007988 */ /* 0x000fe80008000406 */
[----:B------:R-:W-:Y:S04]  /*0bc0*/  STS.U16 [R11+UR6+0x8a00], R20 ;  /* 0x008a00140b007988 */ /* 0x000fe80008000406 */
[----:B------:R-:W-:Y:S04]  /*0bd0*/  STS.U16 [R11+UR6+0x8c00], R21 ;  /* 0x008c00150b007988 */ /* 0x000fe80008000406 */
[----:B------:R-:W-:Y:S04]  /*0be0*/  STS.U16 [R11+UR6+0x8e00], R22 ;  /* 0x008e00160b007988 */ /* 0x000fe80008000406 */
[----:B------:R-:W-:Y:S04]  /*0bf0*/  STS.U16 [R11+UR6+0x9000], R23 ;  /* 0x009000170b007988 */ /* 0x000fe80008000406 */
[----:B------:R-:W-:Y:S04]  /*0c00*/  STS.U16 [R11+UR6+0x9200], R24 ;  /* 0x009200180b007988 */ /* 0x000fe80008000406 */
[----:B------:R-:W-:Y:S04]  /*0c10*/  STS.U16 [R11+UR6+0x9400], R25 ;  /* 0x009400190b007988 */ /* 0x000fe80008000406 */
[----:B----4-:R-:W-:Y:S04]  /*0c20*/  STS.U16 [R11+UR6+0x9600], R26 ;  /* 0x0096001a0b007988 */ /* 0x010fe80008000406 */
        /* <DEDUP_REMOVED lines=19> */
[----:B------:R0:W-:Y:S02]  /*0d60*/  STS.U16 [R11+UR6+0xba00], R6 ;  /* 0x00ba00060b007988 */ /* 0x0001e40008000406 */
[----:B0-----:R-:W-:Y:S01]  /*0d70*/  LOP3.LUT R6, R42, 0x3f, RZ, 0xc0, !PT ;  /* 0x0000003f2a067812 */ /* 0x001fe200078ec0ff */
[----:B------:R-:W-:Y:S06]  /*0d80*/  BRA.U !UP0, `(.L_x_0) ;  /* 0x0000005508047547 */ /* 0x000fec000b800000 */
[----:B------:R-:W0:Y:S01]  /*0d90*/  LDC R57, c[0x0][0x3d8] ;  /* 0x0000f600ff397b82 */ /* 0x000e220000000800 */
[----:B------:R-:W-:Y:S01]  /*0da0*/  SHF.R.U32.HI R0, RZ, 0x6, R42 ;  /* 0x00000006ff007819 */ /* 0x000fe2000001162a */
[----:B------:R-:W1:Y:S01]  /*0db0*/  LDCU UR8, c[0x0][0x3c8] ;  /* 0x00007900ff0877ac */ /* 0x000e620008000800 */
[----:B------:R-:W-:Y:S02]  /*0dc0*/  LOP3.LUT P0, RZ, R42, 0x7, RZ, 0xc0, !PT ;  /* 0x000000072aff7812 */ /* 0x000fe4000780c0ff */
[----:B------:R-:W-:Y:S02]  /*0dd0*/  CS2R R108, SRZ ;  /* 0x00000000006c7805 */ /* 0x000fe4000001ff00 */
[----:B------:R-:W-:Y:S01]  /*0de0*/  SGXT.U32 R0, R0, 0x2 ;  /* 0x000000020000781a */ /* 0x000fe20000000000 */
[----:B------:R-:W2:Y:S01]  /*0df0*/  LDCU.64 UR4, c[0x0][0x3d0] ;  /* 0x00007a00ff0477ac */ /* 0x000ea20008000a00 */
[----:B------:R-:W-:Y:S01]  /*0e00*/  LOP3.LUT P1, RZ, R42, 0x3, RZ, 0xc0, !PT ;  /* 0x000000032aff7812 */ /* 0x000fe2000782c0ff */
[----:B------:R-:W3:Y:S01]  /*0e10*/  LDC.64 R4, c[0x0][0x3c0] ;  /* 0x0000f000ff047b82 */ /* 0x000ee20000000a00 */
[----:B------:R-:W-:Y:S01]  /*0e20*/  CS2R R110, SRZ ;  /* 0x00000000006e7805 */ /* 0x000fe2000001ff00 */
[----:B------:R-:W4:Y:S01]  /*0e30*/  LDCU.64 UR12, c[0x0][0x388] ;  /* 0x00007100ff0c77ac */ /* 0x000f220008000a00 */
[----:B------:R-:W-:-:S02]  /*0e40*/  CS2R R104, SRZ ;  /* 0x0000000000687805 */ /* 0x000fc4000001ff00 */
[----:B------:R-:W-:Y:S02]  /*0e50*/  CS2R R106, SRZ ;  /* 0x00000000006a7805 */ /* 0x000fe4000001ff00 */
[----:B------:R-:W-:Y:S02]  /*0e60*/  CS2R R98, SRZ ;  /* 0x0000000000627805 */ /* 0x000fe4000001ff00 */
[----:B------:R-:W-:Y:S01]  /*0e70*/  CS2R R100, SRZ ;  /* 0x0000000000647805 */ /* 0x000fe2000001ff00 */
[----:B------:R-:W0:Y:S01]  /*0e80*/  LDCU UR9, c[0x0][0x3a8] ;  /* 0x00007500ff0977ac */ /* 0x000e220008000800 */
[----:B------:R-:W5:Y:S01]  /*0e90*/  LDC.64 R64, c[0x0][0x390] ;  /* 0x0000e400ff407b82 */ /* 0x000f620000000a00 */
[----:B0-----:R-:W-:Y:S01]  /*0ea0*/  IMAD R2, R0, R57, RZ ;  /* 0x0000003900027224 */ /* 0x001fe200078e02ff */
[----:B--2---:R-:W-:Y:S01]  /*0eb0*/  UIMAD UR4, UR7, UR4, URZ ;  /* 0x00000004070472a4 */ /* 0x004fe2000f8e02ff */
[----:B-1----:R-:W-:Y:S02]  /*0ec0*/  IMAD R0, R243, UR8, RZ ;  /* 0x00000008f3007c24 */ /* 0x002fe4000f8e02ff */
[----:B------:R-:W-:Y:S01]  /*0ed0*/  IMAD R6, R6, UR5, RZ ;  /* 0x0000000506067c24 */ /* 0x000fe2000f8e02ff */
[C---:B------:R-:W-:Y:S01]  /*0ee0*/  LEA R8, R57.reuse, R2, 0x2 ;  /* 0x0000000239087211 */ /* 0x040fe200078e10ff */
[----:B------:R-:W-:Y:S01]  /*0ef0*/  IMAD.SHL.U32 R13, R0, 0x2, RZ ;  /* 0x00000002000d7824 */ /* 0x000fe200078e00ff */
[----:B------:R-:W-:Y:S01]  /*0f00*/  USHF.L.U32 UR8, UR4, 0x1, URZ ;  /* 0x0000000104087899 */ /* 0x000fe200080006ff */
[----:B---3--:R-:W-:Y:S01]  /*0f10*/  IMAD R4, R4, UR7, RZ ;  /* 0x0000000704047c24 */ /* 0x008fe2000f8e02ff */
[----:B------:R-:W-:Y:S01]  /*0f20*/  UIMAD.WIDE UR4, UR4, 0x2, URZ ;  /* 0x00000002040478a5 */ /* 0x000fe2000f8e02ff */
[----:B------:R-:W-:Y:S01]  /*0f30*/  IMAD R9, R57, 0x4, R8 ;  /* 0x0000000439097824 */ /* 0x000fe200078e0208 */
[----:B------:R-:W-:Y:S01]  /*0f40*/  SHF.L.U32 R71, R5, 0x3, RZ ;  /* 0x0000000305477819 */ /* 0x000fe200000006ff */
[----:B------:R-:W-:-:S02]  /*0f50*/  IMAD.SHL.U32 R12, R4, 0x2, RZ ;  /* 0x00000002040c7824 */ /* 0x000fc400078e00ff */
[----:B------:R-:W-:Y:S02]  /*0f60*/  IMAD R10, R57, 0x4, R9 ;  /* 0x00000004390a7824 */ /* 0x000fe400078e0209 */
[----:B------:R-:W-:Y:S01]  /*0f70*/  IMAD.HI R3, R0, 0x2, RZ ;  /* 0x0000000200037827 */ /* 0x000fe200078e02ff */
[----:B----4-:R-:W-:Y:S01]  /*0f80*/  IADD3 R12, P2, P3, R13, UR12, R12 ;  /* 0x0000000c0d0c7c10 */ /* 0x010fe2000fb5e00c */
[----:B------:R-:W-:Y:S01]  /*0f90*/  UMOV UR4, URZ ;  /* 0x000000ff00047c82 */ /* 0x000fe20008000000 */
[----:B------:R-:W0:Y:S01]  /*0fa0*/  LDCU UR12, c[0x0][0x3f0] ;  /* 0x00007e00ff0c77ac */ /* 0x000e220008000800 */
[----:B------:R-:W-:Y:S01]  /*0fb0*/  IMAD R11, R57, 0x4, R10 ;  /* 0x00000004390b7824 */ /* 0x000fe200078e020a */
[----:B------:R-:W-:Y:S01]  /*0fc0*/  LEA RZ, P6, R5, R12, 0x2 ;  /* 0x0000000c05ff7211 */ /* 0x000fe200078c10ff */
[----:B------:R-:W-:-:S03]  /*0fd0*/  IMAD.HI R4, R4, 0x2, RZ ;  /* 0x0000000204047827 */ /* 0x000fc600078e02ff */
[----:B------:R-:W-:Y:S01]  /*0fe0*/  LEA R14, R57, R11, 0x2 ;  /* 0x0000000b390e7211 */ /* 0x000fe200078e10ff */
[C---:B------:R-:W-:Y:S01]  /*0ff0*/  IMAD.SHL.U32 R7, R6.reuse, 0x2, RZ ;  /* 0x0000000206077824 */ /* 0x040fe200078e00ff */
[----:B------:R-:W-:Y:S01]  /*1000*/  IADD3.X R13, PT, PT, R3, UR13, R4, P2, P3 ;  /* 0x0000000d030d7c10 */ /* 0x000fe200097e6404 */
[----:B------:R-:W-:-:S03]  /*1010*/  IMAD.HI R6, R6, 0x2, RZ ;  /* 0x0000000206067827 */ /* 0x000fc600078e02ff */
[----:B-----5:R-:W-:Y:S01]  /*1020*/  IADD3 R63, P4, P5, R7, UR8, R64 ;  /* 0x00000008073f7c10 */ /* 0x020fe2000fd9e040 */
[----:B------:R-:W-:Y:S02]  /*1030*/  IMAD R15, R57, 0x4, R14 ;  /* 0x00000004390f7824 */ /* 0x000fe400078e020e */
[----:B------:R-:W-:Y:S01]  /*1040*/  IMAD.SHL.U32 R67, R5, 0x2, RZ ;  /* 0x0000000205437824 */ /* 0x000fe200078e00ff */
[----:B------:R-:W-:Y:S01]  /*1050*/  IADD3.X R65, PT, PT, R6, UR5, R65, P4, P5 ;  /* 0x0000000506417c10 */ /* 0x000fe2000a7ea441 */
[----:B------:R-:W-:Y:S01]  /*1060*/  IMAD R16, R57, 0x4, R15 ;  /* 0x0000000439107824 */ /* 0x000fe200078e020f */
[-C--:B------:R-:W-:Y:S01]  /*1070*/  LEA R34, P2, R2, R63.reuse, 0x1 ;  /* 0x0000003f02227211 */ /* 0x080fe200078408ff */
[----:B------:R-:W-:Y:S01]  /*1080*/  IMAD.SHL.U32 R73, R5, 0x10, RZ ;  /* 0x0000001005497824 */ /* 0x000fe200078e00ff */
[-C--:B------:R-:W-:Y:S01]  /*1090*/  LEA R32, P3, R8, R63.reuse, 0x1 ;  /* 0x0000003f08207211 */ /* 0x080fe200078608ff */
[----:B------:R-:W-:Y:S01]  /*10a0*/  IMAD R17, R57, 0x4, R16 ;  /* 0x0000000439117824 */ /* 0x000fe200078e0210 */
[----:B------:R-:W-:Y:S01]  /*10b0*/  LEA R30, P4, R9, R63, 0x1 ;  /* 0x0000003f091e7211 */ /* 0x000fe200078808ff */
[C---:B------:R-:W-:Y:S01]  /*10c0*/  IMAD R153, R5.reuse, 0x22, RZ ;  /* 0x0000002205997824 */ /* 0x040fe200078e02ff */
[----:B------:R-:W-:Y:S01]  /*10d0*/  LEA.HI.X.SX32 R35, R2, R65, 0x1, P2 ;  /* 0x0000004102237211 */ /* 0x000fe200010f0eff */
[----:B------:R-:W-:Y:S01]  /*10e0*/  IMAD.SHL.U32 R69, R5, 0x4, RZ ;  /* 0x0000000405457824 */ /* 0x000fe200078e00ff */
[----:B------:R-:W-:Y:S01]  /*10f0*/  LEA R18, R57, R17, 0x2 ;  /* 0x0000001139127211 */ /* 0x000fe200078e10ff */
[----:B------:R-:W-:Y:S01]  /*1100*/  IMAD R207, R5, 0x42, RZ ;  /* 0x0000004205cf7824 */ /* 0x000fe200078e02ff */
[-C--:B------:R-:W-:Y:S01]  /*1110*/  LEA.HI.X.SX32 R33, R8, R65.reuse, 0x1, P3 ;  /* 0x0000004108217211 */ /* 0x080fe200018f0eff */
[----:B------:R1:W-:Y:S01]  /*1120*/  STL.64 [R1+0x30], R34 ;  /* 0x0000302201007387 */ /* 0x0003e20000100a00 */
[----:B------:R-:W-:Y:S01]  /*1130*/  LEA.HI.X.SX32 R31, R9, R65, 0x1, P4 ;  /* 0x00000041091f7211 */ /* 0x000fe200020f0eff */
[----:B------:R-:W-:-:S02]  /*1140*/  IMAD R19, R57, 0x4, R18 ;  /* 0x0000000439137824 */ /* 0x000fc400078e0212 */
[----:B------:R2:W-:Y:S01]  /*1150*/  STL.64 [R1+0x28], R32 ;  /* 0x0000282001007387 */ /* 0x0005e20000100a00 */
[----:B------:R-:W-:Y:S02]  /*1160*/  IMAD R203, R5, 0x44, RZ ;  /* 0x0000004405cb7824 */ /* 0x000fe400078e02ff */
[----:B------:R-:W-:Y:S01]  /*1170*/  IMAD R20, R57, 0x4, R19 ;  /* 0x0000000439147824 */ /* 0x000fe200078e0213 */
[----:B------:R3:W-:Y:S01]  /*1180*/  STL.64 [R1+0x20], R30 ;  /* 0x0000201e01007387 */ /* 0x0007e20000100a00 */
[----:B------:R-:W-:Y:S02]  /*1190*/  IMAD R155, R5, 0x11, RZ ;  /* 0x00000011059b7824 */ /* 0x000fe400078e02ff */
[----:B------:R-:W-:Y:S01]  /*11a0*/  IMAD R21, R57, 0x4, R20 ;  /* 0x0000000439157824 */ /* 0x000fe200078e0214 */
[----:B-1----:R-:W-:Y:S01]  /*11b0*/  LEA R34, P2, R10, R63, 0x1 ;  /* 0x0000003f0a227211 */ /* 0x002fe200078408ff */
[C---:B------:R-:W-:Y:S02]  /*11c0*/  IMAD R157, R5.reuse, 0x21, RZ ;  /* 0x00000021059d7824 */ /* 0x040fe400078e02ff */
[----:B------:R-:W-:Y:S01]  /*11d0*/  IMAD R147, R5, 0x12, RZ ;  /* 0x0000001205937824 */ /* 0x000fe200078e02ff */
[----:B------:R-:W-:Y:S01]  /*11e0*/  LEA R22, R57, R21, 0x2 ;  /* 0x0000001539167211 */ /* 0x000fe200078e10ff */
[----:B------:R-:W-:Y:S01]  /*11f0*/  IMAD R156, R5, 0x4a, RZ ;  /* 0x0000004a059c7824 */ /* 0x000fe200078e02ff */
[-C--:B--2---:R-:W-:Y:S01]  /*1200*/  LEA R32, P3, R11, R63.reuse, 0x1 ;  /* 0x0000003f0b207211 */ /* 0x084fe200078608ff */
[----:B------:R-:W-:Y:S01]  /*1210*/  IMAD R145, R5, 0x24, RZ ;  /* 0x0000002405917824 */ /* 0x000fe200078e02ff */
[----:B---3--:R-:W-:Y:S01]  /*1220*/  LEA R30, P4, R14, R63, 0x1 ;  /* 0x0000003f0e1e7211 */ /* 0x008fe200078808ff */
[----:B------:R-:W-:Y:S01]  /*1230*/  IMAD R23, R57, 0x4, R22 ;  /* 0x0000000439177824 */ /* 0x000fe200078e0216 */
[----:B------:R-:W-:Y:S01]  /*1240*/  LEA.HI.X.SX32 R35, R10, R65, 0x1, P2 ;  /* 0x000000410a237211 */ /* 0x000fe200010f0eff */
[----:B------:R-:W-:Y:S01]  /*1250*/  IMAD R199, R5, 0x46, RZ ;  /* 0x0000004605c77824 */ /* 0x000fe200078e02ff */
[----:B------:R-:W-:Y:S01]  /*1260*/  LEA R10, P2, R15, R63, 0x1 ;  /* 0x0000003f0f0a7211 */ /* 0x000fe200078408ff */
[----:B------:R-:W-:Y:S01]  /*1270*/  IMAD R24, R57, 0x4, R23 ;  /* 0x0000000439187824 */ /* 0x000fe200078e0217 */
[-C--:B------:R-:W-:Y:S01]  /*1280*/  LEA.HI.X.SX32 R33, R11, R65.reuse, 0x1, P3 ;  /* 0x000000410b217211 */ /* 0x080fe200018f0eff */
[----:B------:R-:W-:Y:S01]  /*1290*/  STL.64 [R1+0x18], R34 ;  /* 0x0000182201007387 */ /* 0x000fe20000100a00 */
[-C--:B------:R-:W-:Y:S01]  /*12a0*/  LEA.HI.X.SX32 R31, R14, R65.reuse, 0x1, P4 ;  /* 0x000000410e1f7211 */ /* 0x080fe200020f0eff */
[----:B------:R-:W-:Y:S01]  /*12b0*/  IMAD R25, R57, 0x4, R24 ;  /* 0x0000000439197824 */ /* 0x000fe200078e0218 */
[----:B------:R-:W-:Y:S01]  /*12c0*/  LEA.HI.X.SX32 R11, R15, R65, 0x1, P2 ;  /* 0x000000410f0b7211 */ /* 0x000fe200010f0eff */
[----:B------:R-:W-:Y:S01]  /*12d0*/  STL.64 [R1+0x10], R32 ;  /* 0x0000102001007387 */ /* 0x000fe20000100a00 */
[----:B------:R-:W-:Y:S01]  /*12e0*/  LEA R248, P4, R17, R63, 0x1 ;  /* 0x0000003f11f87211 */ /* 0x000fe200078808ff */
[----:B------:R-:W-:Y:S01]  /*12f0*/  IMAD.SHL.U32 R75, R5, 0x20, RZ ;  /* 0x00000020054b7824 */ /* 0x000fe200078e00ff */
[----:B------:R-:W-:Y:S01]  /*1300*/  LEA R26, R57, R25, 0x2 ;  /* 0x00000019391a7211 */ /* 0x000fe200078e10ff */
[----:B------:R-:W-:Y:S01]  /*1310*/  STL.64 [R1+0x8], R30 ;  /* 0x0000081e01007387 */ /* 0x000fe20000100a00 */
[----:B------:R-:W-:Y:S01]  /*1320*/  LEA R250, P3, R16, R63, 0x1 ;  /* 0x0000003f10fa7211 */ /* 0x000fe200078608ff */
[----:B------:R-:W-:Y:S01]  /*1330*/  IMAD R148, R5, 0x9, RZ ;  /* 0x0000000905947824 */ /* 0x000fe200078e02ff */
[----:B------:R-:W-:Y:S01]  /*1340*/  LEA.HI.X.SX32 R249, R17, R65, 0x1, P4 ;  /* 0x0000004111f97211 */ /* 0x000fe200020f0eff */
[----:B------:R-:W-:Y:S01]  /*1350*/  IMAD R27, R57, 0x4, R26 ;  /* 0x00000004391b7824 */ /* 0x000fe200078e021a */
[----:B------:R1:W-:Y:S01]  /*1360*/  STL.64 [R1], R10 ;  /* 0x0000000a01007387 */ /* 0x0003e20000100a00 */
[----:B------:R-:W-:Y:S01]  /*1370*/  LEA R240, P4, R20, R63, 0x1 ;  /* 0x0000003f14f07211 */ /* 0x000fe200078808ff */
[C---:B------:R-:W-:Y:S01]  /*1380*/  IMAD R159, R5.reuse, 0x48, RZ ;  /* 0x00000048059f7824 */ /* 0x040fe200078e02ff */
[----:B------:R-:W-:Y:S01]  /*1390*/  LEA.HI.X.SX32 R251, R16, R65, 0x1, P3 ;  /* 0x0000004110fb7211 */ /* 0x000fe200018f0eff */
[----:B------:R-:W-:Y:S01]  /*13a0*/  IMAD R151, R5, 0x23, RZ ;  /* 0x0000002305977824 */ /* 0x000fe200078e02ff */
[----:B------:R-:W-:Y:S01]  /*13b0*/  LEA R28, R57, R27, 0x2 ;  /* 0x0000001b391c7211 */ /* 0x000fe200078e10ff */
[C---:B------:R-:W-:Y:S01]  /*13c0*/  IMAD R139, R5.reuse, 0x26, RZ ;  /* 0x00000026058b7824 */ /* 0x040fe200078e02ff */
[----:B------:R-:W-:Y:S01]  /*13d0*/  LEA.HI.X.SX32 R241, R20, R65, 0x1, P4 ;  /* 0x0000004114f17211 */ /* 0x000fe200020f0eff */
[----:B------:R-:W-:Y:S01]  /*13e0*/  IMAD R142, R5, 0x25, RZ ;  /* 0x00000025058e7824 */ /* 0x000fe200078e02ff */
[-C--:B------:R-:W-:Y:S01]  /*13f0*/  LEA R244, P3, R19, R63.reuse, 0x1 ;  /* 0x0000003f13f47211 */ /* 0x080fe200078608ff */
[----:B------:R-:W-:Y:S01]  /*1400*/  IMAD R0, R57, 0x4, R28 ;  /* 0x0000000439007824 */ /* 0x000fe200078e021c */
[-C--:B------:R-:W-:Y:S01]  /*1410*/  LEA R224, P4, R23, R63.reuse, 0x1 ;  /* 0x0000003f17e07211 */ /* 0x080fe200078808ff */
[----:B------:R-:W-:Y:S01]  /*1420*/  IMAD R149, R5, 0x4e, RZ ;  /* 0x0000004e05957824 */ /* 0x000fe200078e02ff */
[----:B------:R-:W-:Y:S01]  /*1430*/  LEA R246, P2, R18, R63, 0x1 ;  /* 0x0000003f12f67211 */ /* 0x000fe200078408ff */
[----:B------:R-:W-:Y:S01]  /*1440*/  IMAD R29, R57, 0x4, R0 ;  /* 0x00000004391d7824 */ /* 0x000fe200078e0200 */
[-C--:B------:R-:W-:Y:S01]  /*1450*/  LEA.HI.X.SX32 R245, R19, R65.reuse, 0x1, P3 ;  /* 0x0000004113f57211 */ /* 0x080fe200018f0eff */
[----:B------:R-:W-:Y:S01]  /*1460*/  IMAD R141, R5, 0x13, RZ ;  /* 0x00000013058d7824 */ /* 0x000fe200078e02ff */
[----:B------:R-:W-:Y:S01]  /*1470*/  LEA.HI.X.SX32 R225, R23, R65, 0x1, P4 ;  /* 0x0000004117e17211 */ /* 0x000fe200020f0eff */
[----:B------:R-:W-:Y:S01]  /*1480*/  IMAD R150, R5, 0x4c, RZ ;  /* 0x0000004c05967824 */ /* 0x000fe200078e02ff */
[----:B------:R-:W-:Y:S01]  /*1490*/  LEA R3, R57, R29, 0x2 ;  /* 0x0000001d39037211 */ /* 0x000fe200078e10ff */
[C---:B------:R-:W-:Y:S01]  /*14a0*/  IMAD R144, R5.reuse, 0x50, RZ ;  /* 0x0000005005907824 */ /* 0x040fe200078e02ff */
[-C--:B------:R-:W-:Y:S01]  /*14b0*/  LEA R228, P3, R22, R63.reuse, 0x1 ;  /* 0x0000003f16e47211 */ /* 0x080fe200078608ff */
[----:B------:R-:W-:Y:S01]  /*14c0*/  IMAD R133, R5, 0xa, RZ ;  /* 0x0000000a05857824 */ /* 0x000fe200078e02ff */
[----:B------:R-:W-:Y:S01]  /*14d0*/  LEA R212, P4, R26, R63, 0x1 ;  /* 0x0000003f1ad47211 */ /* 0x000fe200078808ff */
[----:B------:R-:W-:Y:S01]  /*14e0*/  IMAD R4, R57, 0x4, R3 ;  /* 0x0000000439047824 */ /* 0x000fe200078e0203 */
[-C--:B------:R-:W-:Y:S01]  /*14f0*/  LEA.HI.X.SX32 R247, R18, R65.reuse, 0x1, P2 ;  /* 0x0000004112f77211 */ /* 0x080fe200010f0eff */
[----:B------:R-:W-:Y:S01]  /*1500*/  IMAD R132, R5, 0x14, RZ ;  /* 0x0000001405847824 */ /* 0x000fe200078e02ff */
[-C--:B------:R-:W-:Y:S01]  /*1510*/  LEA.HI.X.SX32 R229, R22, R65.reuse, 0x1, P3 ;  /* 0x0000004116e57211 */ /* 0x080fe200018f0eff */
[----:B------:R-:W-:Y:S01]  /*1520*/  IMAD R6, R57, 0x4, R4 ;  /* 0x0000000439067824 */ /* 0x000fe200078e0204 */
[----:B------:R-:W-:Y:S01]  /*1530*/  LEA.HI.X.SX32 R213, R26, R65, 0x1, P4 ;  /* 0x000000411ad57211 */ /* 0x000fe200020f0eff */
[----:B------:R-:W-:Y:S01]  /*1540*/  IMAD R135, R5, 0x5, RZ ;  /* 0x0000000505877824 */ /* 0x000fe200078e02ff */
[-C--:B------:R-:W-:Y:S01]  /*1550*/  LEA R216, P3, R25, R63.reuse, 0x1 ;  /* 0x0000003f19d87211 */ /* 0x080fe200078608ff */
[----:B------:R-:W-:Y:S01]  /*1560*/  IMAD R2, R57, 0x4, R6 ;  /* 0x0000000439027824 */ /* 0x000fe200078e0206 */
[CC--:B------:R-:W-:Y:S01]  /*1570*/  LEA R200, P4, R0.reuse, R63.reuse, 0x1 ;  /* 0x0000003f00c87211 */ /* 0x0c0fe200078808ff */
[----:B------:R-:W-:Y:S01]  /*1580*/  IMAD R137, R5, 0x27, RZ ;  /* 0x0000002705897824 */ /* 0x000fe200078e02ff */
[----:B------:R-:W-:Y:S01]  /*1590*/  LEA R232, P2, R21, R63, 0x1 ;  /* 0x0000003f15e87211 */ /* 0x000fe200078408ff */
[----:B------:R-:W-:Y:S01]  /*15a0*/  IMAD R130, R5, 0x28, RZ ;  /* 0x0000002805827824 */ /* 0x000fe200078e02ff */
[----:B------:R-:W-:Y:S01]  /*15b0*/  LEA R7, R57, R2, 0x2 ;  /* 0x0000000239077211 */ /* 0x000fe200078e10ff */
[----:B------:R-:W-:Y:S01]  /*15c0*/  IMAD R143, R5, 0x52, RZ ;  /* 0x00000052058f7824 */ /* 0x000fe200078e02ff */
[-C--:B------:R-:W-:Y:S01]  /*15d0*/  LEA.HI.X.SX32 R217, R25, R65.reuse, 0x1, P3 ;  /* 0x0000004119d97211 */ /* 0x080fe200018f0eff */
[----:B------:R-:W-:Y:S01]  /*15e0*/  IMAD R124, R5, 0x2a, RZ ;  /* 0x0000002a057c7824 */ /* 0x000fe200078e02ff */
[----:B------:R-:W-:Y:S01]  /*15f0*/  LEA.HI.X.SX32 R201, R0, R65, 0x1, P4 ;  /* 0x0000004100c97211 */ /* 0x000fe200020f0eff */
[----:B------:R-:W-:Y:S01]  /*1600*/  IMAD R8, R57, 0x4, R7 ;  /* 0x0000000439087824 */ /* 0x000fe200078e0207 */
[----:B------:R-:W-:Y:S01]  /*1610*/  LEA R204, P3, R28, R63, 0x1 ;  /* 0x0000003f1ccc7211 */ /* 0x000fe200078608ff */
[----:B------:R-:W-:Y:S01]  /*1620*/  IMAD R127, R5, 0x29, RZ ;  /* 0x00000029057f7824 */ /* 0x000fe200078e02ff */
[----:B------:R-:W-:Y:S01]  /*1630*/  LEA.HI.X.SX32 R233, R21, R65, 0x1, P2 ;  /* 0x0000004115e97211 */ /* 0x000fe200010f0eff */
[----:B------:R-:W-:Y:S01]  /*1640*/  IMAD R9, R57, 0x4, R8 ;  /* 0x0000000439097824 */ /* 0x000fe200078e0208 */
[----:B------:R-:W-:Y:S01]  /*1650*/  LEA R220, P2, R24, R63, 0x1 ;  /* 0x0000003f18dc7211 */ /* 0x000fe200078408ff */
[----:B------:R-:W-:Y:S01]  /*1660*/  IMAD R136, R5, 0x54, RZ ;  /* 0x0000005405887824 */ /* 0x000fe200078e02ff */
[----:B------:R-:W-:Y:S01]  /*1670*/  LEA.HI.X.SX32 R205, R28, R65, 0x1, P3 ;  /* 0x000000411ccd7211 */ /* 0x000fe200018f0eff */
[----:B-1----:R-:W-:Y:S01]  /*1680*/  IMAD R10, R57, 0x4, R9 ;  /* 0x00000004390a7824 */ /* 0x002fe200078e0209 */
[----:B------:R-:W-:Y:S01]  /*1690*/  LEA R192, P3, R3, R63, 0x1 ;  /* 0x0000003f03c07211 */ /* 0x000fe200078608ff */
[C---:B------:R-:W-:Y:S01]  /*16a0*/  IMAD R134, R5.reuse, 0x56, RZ ;  /* 0x0000005605867824 */ /* 0x040fe200078e02ff */
[----:B------:R-:W-:Y:S01]  /*16b0*/  LEA.HI.X.SX32 R221, R24, R65, 0x1, P2 ;  /* 0x0000004118dd7211 */ /* 0x000fe200010f0eff */
[----:B------:R-:W-:Y:S01]  /*16c0*/  IMAD R126, R5, 0x15, RZ ;  /* 0x00000015057e7824 */ /* 0x000fe200078e02ff */
[----:B------:R-:W-:Y:S01]  /*16d0*/  LEA R11, R57, R10, 0x2 ;  /* 0x0000000a390b7211 */ /* 0x000fe200078e10ff */
[----:B------:R-:W-:Y:S01]  /*16e0*/  IMAD R128, R5, 0x5a, RZ ;  /* 0x0000005a05807824 */ /* 0x000fe200078e02ff */
[-C--:B------:R-:W-:Y:S01]  /*16f0*/  LEA R208, P2, R27, R63.reuse, 0x1 ;  /* 0x0000003f1bd07211 */ /* 0x080fe200078408ff */
[----:B------:R-:W-:Y:S01]  /*1700*/  IMAD R118, R5, 0x16, RZ ;  /* 0x0000001605767824 */ /* 0x000fe200078e02ff */
[C---:B------:R-:W-:Y:S01]  /*1710*/  LEA R190, P4, R4.reuse, R63, 0x1 ;  /* 0x0000003f04be7211 */ /* 0x040fe200078808ff */
[----:B------:R-:W-:Y:S01]  /*1720*/  IMAD R14, R57, 0x4, R11 ;  /* 0x00000004390e7824 */ /* 0x000fe200078e020b */
        /* <DEDUP_REMOVED lines=8> */
[C---:B------:R-:W-:Y:S01]  /*17b0*/  LEA R186, P3, R2.reuse, R63, 0x1 ;  /* 0x0000003f02ba7211 */ /* 0x040fe200078608ff */
[----:B------:R-:W-:Y:S01]  /*17c0*/  IMAD R119, R5, 0xb, RZ ;  /* 0x0000000b05777824 */ /* 0x000fe200078e02ff */
[-C--:B------:R-:W-:Y:S01]  /*17d0*/  LEA.HI.X.SX32 R197, R29, R65.reuse, 0x1, P2 ;  /* 0x000000411dc57211 */ /* 0x080fe200010f0eff */
[----:B------:R-:W-:Y:S01]  /*17e0*/  IMAD R116, R5, 0x2c, RZ ;  /* 0x0000002c05747824 */ /* 0x000fe200078e02ff */
[----:B------:R-:W-:Y:S01]  /*17f0*/  LEA R17, R57, R16, 0x2 ;  /* 0x0000001039117211 */ /* 0x000fe200078e10ff */
[C---:B------:R-:W-:Y:S01]  /*1800*/  IMAD R102, R5.reuse, 0x2e, RZ ;  /* 0x0000002e05667824 */ /* 0x040fe200078e02ff */
[----:B------:R-:W-:Y:S01]  /*1810*/  LEA.HI.X.SX32 R187, R2, R65, 0x1, P3 ;  /* 0x0000004102bb7211 */ /* 0x000fe200018f0eff */
[----:B------:R-:W-:Y:S01]  /*1820*/  IMAD R112, R5, 0x17, RZ ;  /* 0x0000001705707824 */ /* 0x000fe200078e02ff */
[CC--:B------:R-:W-:Y:S01]  /*1830*/  LEA R188, P2, R6.reuse, R63.reuse, 0x1 ;  /* 0x0000003f06bc7211 */ /* 0x0c0fe200078408ff */
[----:B------:R-:W-:Y:S01]  /*1840*/  IMAD R18, R57, 0x4, R17 ;  /* 0x0000000439127824 */ /* 0x000fe200078e0211 */
[----:B------:R-:W-:Y:S01]  /*1850*/  LEA R184, P4, R7, R63, 0x1 ;  /* 0x0000003f07b87211 */ /* 0x000fe200078808ff */
[----:B------:R-:W-:Y:S01]  /*1860*/  IMAD R121, R5, 0x5c, RZ ;  /* 0x0000005c05797824 */ /* 0x000fe200078e02ff */
[-C--:B------:R-:W-:Y:S01]  /*1870*/  LEA.HI.X.SX32 R189, R6, R65.reuse, 0x1, P2 ;  /* 0x0000004106bd7211 */ /* 0x080fe200010f0eff */
[----:B------:R-:W-:Y:S01]  /*1880*/  IMAD R19, R57, 0x4, R18 ;  /* 0x0000000439137824 */ /* 0x000fe200078e0212 */
[----:B------:R-:W-:Y:S01]  /*1890*/  LEA.HI.X.SX32 R185, R7, R65, 0x1, P4 ;  /* 0x0000004107b97211 */ /* 0x000fe200020f0eff */
[----:B------:R-:W-:Y:S01]  /*18a0*/  IMAD R120, R5, 0x5e, RZ ;  /* 0x0000005e05787824 */ /* 0x000fe200078e02ff */
[CC--:B------:R-:W-:Y:S01]  /*18b0*/  LEA R182, P2, R8.reuse, R63.reuse, 0x1 ;  /* 0x0000003f08b67211 */ /* 0x0c0fe200078408ff */
[----:B------:R-:W-:Y:S01]  /*18c0*/  IMAD R0, R57, 0x4, R19 ;  /* 0x0000000439007824 */ /* 0x000fe200078e0213 */
[----:B------:R-:W-:Y:S01]  /*18d0*/  LEA R180, P3, R9, R63, 0x1 ;  /* 0x0000003f09b47211 */ /* 0x000fe200078608ff */
[C---:B------:R-:W-:Y:S01]  /*18e0*/  IMAD R113, R5.reuse, 0x2d, RZ ;  /* 0x0000002d05717824 */ /* 0x040fe200078e02ff */
[-C--:B------:R-:W-:Y:S01]  /*18f0*/  LEA.HI.X.SX32 R183, R8, R65.reuse, 0x1, P2 ;  /* 0x0000004108b77211 */ /* 0x080fe200010f0eff */
[----:B------:R-:W-:Y:S01]  /*1900*/  IMAD R114, R5, 0x62, RZ ;  /* 0x0000006205727824 */ /* 0x000fe200078e02ff */
[----:B------:R-:W-:Y:S01]  /*1910*/  LEA R20, R57, R0, 0x2 ;  /* 0x0000000039147211 */ /* 0x000fe200078e10ff */
[----:B------:R-:W-:Y:S01]  /*1920*/  IMAD R87, R5, 0xc, RZ ;  /* 0x0000000c05577824 */ /* 0x000fe200078e02ff */
[----:B------:R-:W-:Y:S01]  /*1930*/  LEA.HI.X.SX32 R181, R9, R65, 0x1, P3 ;  /* 0x0000004109b57211 */ /* 0x000fe200018f0eff */
[----:B------:R-:W-:Y:S01]  /*1940*/  IMAD R94, R5, 0x2f, RZ ;  /* 0x0000002f055e7824 */ /* 0x000fe200078e02ff */
[-C--:B------:R-:W-:Y:S01]  /*1950*/  LEA R178, P4, R10, R63.reuse, 0x1 ;  /* 0x0000003f0ab27211 */ /* 0x080fe200078808ff */
        /* <DEDUP_REMOVED lines=8> */
[----:B------:R-:W-:Y:S01]  /*19e0*/  IMAD R2, R57, 0x4, R4 ;  /* 0x0000000439027824 */ /* 0x000fe200078e0204 */
[-C--:B------:R-:W-:Y:S01]  /*19f0*/  LEA R172, P4, R15, R63.reuse, 0x1 ;  /* 0x0000003f0fac7211 */ /* 0x080fe200078808ff */
[----:B------:R-:W-:Y:S01]  /*1a00*/  IMAD R115, R5, 0x60, RZ ;  /* 0x0000006005737824 */ /* 0x000fe200078e02ff */
[----:B------:R-:W-:Y:S01]  /*1a10*/  LEA R166, P3, R17, R63, 0x1 ;  /* 0x0000003f11a67211 */ /* 0x000fe200078608ff */
[----:B------:R-:W-:Y:S01]  /*1a20*/  IMAD R92, R5, 0x3, RZ ;  /* 0x00000003055c7824 */ /* 0x000fe200078e02ff */
[----:B------:R-:W-:Y:S01]  /*1a30*/  LEA R6, R57, R2, 0x2 ;  /* 0x0000000239067211 */ /* 0x000fe200078e10ff */
[----:B------:R-:W-:Y:S01]  /*1a40*/  IMAD R83, R5, 0x30, RZ ;  /* 0x0000003005537824 */ /* 0x000fe200078e02ff */
        /* <DEDUP_REMOVED lines=13> */
[C---:B------:R-:W-:Y:S01]  /*1b20*/  IMAD R80, R5.reuse, 0x19, RZ ;  /* 0x0000001905507824 */ /* 0x040fe200078e02ff */
[----:B------:R-:W-:Y:S01]  /*1b30*/  LEA.HI.X.SX32 R161, R0, R65, 0x1, P3 ;  /* 0x0000004100a17211 */ /* 0x000fe200018f0eff */
[----:B------:R-:W-:Y:S01]  /*1b40*/  IMAD R88, R5, 0x66, RZ ;  /* 0x0000006605587824 */ /* 0x000fe200078e02ff */
[----:B------:R-:W-:Y:S01]  /*1b50*/  LEA R10, R57, R9, 0x2 ;  /* 0x00000009390a7211 */ /* 0x000fe200078e10ff */
[C---:B------:R-:W-:Y:S01]  /*1b60*/  IMAD R82, R5.reuse, 0x6a, RZ ;  /* 0x0000006a05527824 */ /* 0x040fe200078e02ff */
        /* <DEDUP_REMOVED lines=10> */
[----:B------:R-:W-:Y:S01]  /*1c10*/  LEA.HI.X.SX32 R163, R19, R65, 0x1, P2 ;  /* 0x0000004113a37211 */ /* 0x000fe200010f0eff */
[----:B------:R-:W-:Y:S01]  /*1c20*/  IMAD R0, R57, 0x4, R33 ;  /* 0x0000000439007824 */ /* 0x000fe200078e0221 */
[----:B------:R-:W-:Y:S01]  /*1c30*/  LEA R14, P2, R3, R63, 0x1 ;  /* 0x0000003f030e7211 */ /* 0x000fe200078408ff */
[C---:B------:R-:W-:Y:S01]  /*1c40*/  IMAD R77, R5.reuse, 0x6e, RZ ;  /* 0x0000006e054d7824 */ /* 0x040fe200078e02ff */
[----:B------:R-:W-:Y:S01]  /*1c50*/  LEA.HI.X.SX32 R19, R2, R65, 0x1, P4 ;  /* 0x0000004102137211 */ /* 0x000fe200020f0eff */
[----:B------:R-:W-:Y:S01]  /*1c60*/  IMAD R95, R5, 0x35, RZ ;  /* 0x00000035055f7824 */ /* 0x000fe200078e02ff */
[----:B------:R-:W-:Y:S01]  /*1c70*/  LEA R37, R57, R0, 0x2 ;  /* 0x0000000039257211 */ /* 0x000fe200078e10ff */
[C---:B------:R-:W-:Y:S01]  /*1c80*/  IMAD R103, R5.reuse, 0x1b, RZ ;  /* 0x0000001b05677824 */ /* 0x040fe200078e02ff */
[C---:B------:R-:W-:Y:S01]  /*1c90*/  LEA R16, P3, R4.reuse, R63, 0x1 ;  /* 0x0000003f04107211 */ /* 0x040fe200078608ff */
        /* <DEDUP_REMOVED lines=12> */
[C---:B------:R-:W-:Y:S01]  /*1d60*/  IMAD R91, R5.reuse, 0x70, RZ ;  /* 0x00000070055b7824 */ /* 0x040fe200078e02ff */
[-C--:B------:R-:W-:Y:S01]  /*1d70*/  LEA R28, P3, R10, R63.reuse, 0x1 ;  /* 0x0000003f0a1c7211 */ /* 0x080fe200078608ff */
[----:B------:R-:W-:Y:S01]  /*1d80*/  IMAD R93, R5, 0x72, RZ ;  /* 0x00000072055d7824 */ /* 0x000fe200078e02ff */
[----:B------:R-:W-:Y:S01]  /*1d90*/  LEA R6, R57, R4, 0x2 ;  /* 0x0000000439067211 */ /* 0x000fe200078e10ff */
[C---:B------:R-:W-:Y:S01]  /*1da0*/  IMAD R64, R5.reuse, 0x3a, RZ ;  /* 0x0000003a05407824 */ /* 0x040fe200078e02ff */
[----:B------:R-:W-:Y:S01]  /*1db0*/  LEA R24, P4, R8, R63, 0x1 ;  /* 0x0000003f08187211 */ /* 0x000fe200078808ff */
[----:B------:R-:W-:Y:S01]  /*1dc0*/  IMAD R146, R5, 0x39, RZ ;  /* 0x0000003905927824 */ /* 0x000fe200078e02ff */
[-C--:B------:R-:W-:Y:S01]  /*1dd0*/  LEA.HI.X.SX32 R29, R10, R65.reuse, 0x1, P3 ;  /* 0x000000410a1d7211 */ /* 0x080fe200018f0eff */
[----:B------:R-:W-:Y:S01]  /*1de0*/  IMAD R7, R57, 0x4, R6 ;  /* 0x0000000439077824 */ /* 0x000fe200078e0206 */
[----:B------:R-:W-:Y:S01]  /*1df0*/  LEA.HI.X.SX32 R25, R8, R65, 0x1, P4 ;  /* 0x0000004108197211 */ /* 0x000fe200020f0eff */
[----:B------:R-:W-:Y:S01]  /*1e00*/  IMAD R152, R5, 0x1d, RZ ;  /* 0x0000001d05987824 */ /* 0x000fe200078e02ff */
[-C--:B------:R-:W-:Y:S01]  /*1e10*/  LEA R26, P2, R9, R63.reuse, 0x1 ;  /* 0x0000003f091a7211 */ /* 0x080fe200078408ff */
[----:B------:R-:W-:Y:S01]  /*1e20*/  IMAD R8, R57, 0x4, R7 ;  /* 0x0000000439087824 */ /* 0x000fe200078e0207 */
[C---:B------:R-:W-:Y:S01]  /*1e30*/  LEA R34, P3, R0.reuse, R63, 0x1 ;  /* 0x0000003f00227211 */ /* 0x040fe200078608ff */
[----:B------:R-:W-:Y:S01]  /*1e40*/  IMAD R123, R5, 0x74, RZ ;  /* 0x00000074057b7824 */ /* 0x000fe200078e02ff */
[-C--:B------:R-:W-:Y:S01]  /*1e50*/  LEA.HI.X.SX32 R27, R9, R65.reuse, 0x1, P2 ;  /* 0x00000041091b7211 */ /* 0x080fe200010f0eff */
[----:B------:R-:W-:Y:S01]  /*1e60*/  IMAD R66, R5, 0x1e, RZ ;  /* 0x0000001e05427824 */ /* 0x000fe200078e02ff */
[----:B------:R-:W-:Y:S01]  /*1e70*/  LEA.HI.X.SX32 R35, R0, R65, 0x1, P3 ;  /* 0x0000004100237211 */ /* 0x000fe200018f0eff */
[----:B------:R-:W-:Y:S01]  /*1e80*/  IMAD R0, R57, 0x4, R8 ;  /* 0x0000000439007824 */ /* 0x000fe200078e0208 */
[-C--:B------:R-:W-:Y:S01]  /*1e90*/  LEA R32, P2, R33, R63.reuse, 0x1 ;  /* 0x0000003f21207211 */ /* 0x080fe200078408ff */
[----:B------:R-:W-:Y:S01]  /*1ea0*/  IMAD R131, R5, 0x76, RZ ;  /* 0x0000007605837824 */ /* 0x000fe200078e02ff */
[----:B------:R-:W-:Y:S01]  /*1eb0*/  LEA R30, P4, R11, R63, 0x1 ;  /* 0x0000003f0b1e7211 */ /* 0x000fe200078808ff */
[----:B------:R-:W-:Y:S01]  /*1ec0*/  IMAD R70, R5, 0x3c, RZ ;  /* 0x0000003c05467824 */ /* 0x000fe200078e02ff */
[----:B------:R-:W-:Y:S01]  /*1ed0*/  LEA.HI.X.SX32 R33, R33, R65, 0x1, P2 ;  /* 0x0000004121217211 */ /* 0x000fe200010f0eff */
[C---:B------:R-:W-:Y:S01]  /*1ee0*/  IMAD R168, R5.reuse, 0xf, RZ ;  /* 0x0000000f05a87824 */ /* 0x040fe200078e02ff */
[C---:B------:R-:W-:Y:S01]  /*1ef0*/  LEA R38, P2, R2.reuse, R63, 0x1 ;  /* 0x0000003f02267211 */ /* 0x040fe200078408ff */
[----:B------:R-:W-:Y:S01]  /*1f00*/  IMAD R158, R5, 0x3b, RZ ;  /* 0x0000003b059e7824 */ /* 0x000fe200078e02ff */
[----:B------:R-:W-:Y:S01]  /*1f10*/  LEA R9, R57, R0, 0x2 ;  /* 0x0000000039097211 */ /* 0x000fe200078e10ff */
[----:B------:R-:W-:Y:S01]  /*1f20*/  IMAD R138, R5, 0x78, RZ ;  /* 0x00000078058a7824 */ /* 0x000fe200078e02ff */
[----:B------:R-:W-:Y:S01]  /*1f30*/  LEA.HI.X.SX32 R31, R11, R65, 0x1, P4 ;  /* 0x000000410b1f7211 */ /* 0x000fe200020f0eff */
[----:B------:R-:W-:Y:S01]  /*1f40*/  IMAD R11, R5, 0x34, RZ ;  /* 0x00000034050b7824 */ /* 0x000fe200078e02ff */
[-C--:B------:R-:W-:Y:S01]  /*1f50*/  LEA R36, P4, R37, R63.reuse, 0x1 ;  /* 0x0000003f25247211 */ /* 0x080fe200078808ff */
[----:B------:R-:W-:Y:S01]  /*1f60*/  IMAD R140, R5, 0x7a, RZ ;  /* 0x0000007a058c7824 */ /* 0x000fe200078e02ff */
[----:B------:R-:W-:Y:S01]  /*1f70*/  LEA R40, P3, R3, R63, 0x1 ;  /* 0x0000003f03287211 */ /* 0x000fe200078608ff */
[----:B------:R-:W-:Y:S01]  /*1f80*/  IMAD R68, R5, 0x3e, RZ ;  /* 0x0000003e05447824 */ /* 0x000fe200078e02ff */
[-C--:B------:R-:W-:Y:S01]  /*1f90*/  LEA.HI.X.SX32 R39, R2, R65.reuse, 0x1, P2 ;  /* 0x0000004102277211 */ /* 0x080fe200010f0eff */
[----:B------:R-:W-:Y:S01]  /*1fa0*/  IMAD R2, R57, 0x4, R9 ;  /* 0x0000000439027824 */ /* 0x000fe200078e0209 */
[----:B------:R-:W-:Y:S01]  /*1fb0*/  LEA.HI.X.SX32 R37, R37, R65, 0x1, P4 ;  /* 0x0000004125257211 */ /* 0x000fe200020f0eff */
[C---:B------:R-:W-:Y:S01]  /*1fc0*/  IMAD R154, R5.reuse, 0x7c, RZ ;  /* 0x0000007c059a7824 */ /* 0x040fe200078e02ff */
[C---:B------:R-:W-:Y:S01]  /*1fd0*/  LEA R42, P4, R4.reuse, R63, 0x1 ;  /* 0x0000003f042a7211 */ /* 0x040fe200078808ff */
        /* <DEDUP_REMOVED lines=8> */
[C---:B------:R-:W-:Y:S01]  /*2060*/  IMAD R198, R5.reuse, 0x1f, RZ ;  /* 0x0000001f05c67824 */ /* 0x040fe200078e02ff */
[----:B------:R-:W-:Y:S01]  /*2070*/  LEA R48, P4, R8, R63, 0x1 ;  /* 0x0000003f08307211 */ /* 0x000fe200078808ff */
[----:B------:R-:W-:Y:S01]  /*2080*/  IMAD R194, R5, 0x3f, RZ ;  /* 0x0000003f05c27824 */ /* 0x000fe200078e02ff */
[----:B------:R-:W-:-:S02]  /*2090*/  LEA.HI.X.SX32 R45, R6, R65, 0x1, P2 ;  /* 0x00000041062d7211 */ /* 0x000fc400010f0eff */
[----:B------:R-:W-:Y:S01]  /*20a0*/  LEA.HI.X.SX32 R47, R7, R65, 0x1, P3 ;  /* 0x00000041072f7211 */ /* 0x000fe200018f0eff */
[----:B------:R-:W-:Y:S01]  /*20b0*/  IMAD.MOV.U32 R7, RZ, RZ, -0x800000 ;  /* 0xff800000ff077424 */ /* 0x000fe200078e00ff */
[-C--:B------:R-:W-:Y:S02]  /*20c0*/  LEA R50, P2, R0, R63.reuse, 0x1 ;  /* 0x0000003f00327211 */ /* 0x080fe400078408ff */
[----:B------:R-:W-:Y:S02]  /*20d0*/  LEA R6, R57, R4, 0x2 ;  /* 0x0000000439067211 */ /* 0x000fe400078e10ff */
[----:B------:R-:W-:Y:S02]  /*20e0*/  LEA R52, P3, R9, R63, 0x1 ;  /* 0x0000003f09347211 */ /* 0x000fe400078608ff */
[----:B------:R-:W-:Y:S01]  /*20f0*/  LEA.HI.X.SX32 R49, R8, R65, 0x1, P4 ;  /* 0x0000004108317211 */ /* 0x000fe200020f0eff */
[----:B------:R-:W-:Y:S01]  /*2100*/  IMAD.MOV.U32 R8, RZ, RZ, -0x800000 ;  /* 0xff800000ff087424 */ /* 0x000fe200078e00ff */
[----:B------:R-:W-:-:S02]  /*2110*/  LEA R54, P4, R2, R63, 0x1 ;  /* 0x0000003f02367211 */ /* 0x000fc400078808ff */
[-C--:B------:R-:W-:Y:S01]  /*2120*/  LEA.HI.X.SX32 R51, R0, R65.reuse, 0x1, P2 ;  /* 0x0000004100337211 */ /* 0x080fe200010f0eff */
[----:B------:R-:W-:Y:S01]  /*2130*/  IMAD R0, R57, 0x4, R6 ;  /* 0x0000000439007824 */ /* 0x000fe200078e0206 */
[----:B------:R-:W-:Y:S01]  /*2140*/  LEA.HI.X.SX32 R53, R9, R65, 0x1, P3 ;  /* 0x0000004109357211 */ /* 0x000fe200018f0eff */
[----:B------:R-:W-:Y:S01]  /*2150*/  IMAD.MOV.U32 R9, RZ, RZ, -0x800000 ;  /* 0xff800000ff097424 */ /* 0x000fe200078e00ff */
[----:B------:R-:W-:Y:S02]  /*2160*/  LEA R58, P3, R4, R63, 0x1 ;  /* 0x0000003f043a7211 */ /* 0x000fe400078608ff */
[----:B------:R-:W-:Y:S01]  /*2170*/  LEA.HI.X.SX32 R55, R2, R65, 0x1, P4 ;  /* 0x0000004102377211 */ /* 0x000fe200020f0eff */
[----:B------:R-:W-:Y:S01]  /*2180*/  IMAD R2, R5, 0xe, RZ ;  /* 0x0000000e05027824 */ /* 0x000fe200078e02ff */
[-C--:B------:R-:W-:Y:S02]  /*2190*/  LEA R60, P4, R6, R63.reuse, 0x1 ;  /* 0x0000003f063c7211 */ /* 0x080fe400078808ff */
[----:B------:R-:W-:-:S02]  /*21a0*/  LEA R62, P5, R0, R63, 0x1 ;  /* 0x0000003f003e7211 */ /* 0x000fc400078a08ff */
[-C--:B------:R-:W-:Y:S01]  /*21b0*/  LEA.HI.X.SX32 R59, R4, R65.reuse, 0x1, P3 ;  /* 0x00000041043b7211 */ /* 0x080fe200018f0eff */
[C---:B------:R-:W-:Y:S01]  /*21c0*/  IMAD R4, R5.reuse, 0x38, RZ ;  /* 0x0000003805047824 */ /* 0x040fe200078e02ff */
[-C--:B------:R-:W-:Y:S02]  /*21d0*/  LEA RZ, P3, R5, R12.reuse, 0x5 ;  /* 0x0000000c05ff7211 */ /* 0x080fe400078628ff */
[----:B------:R-:W-:Y:S01]  /*21e0*/  LEA.HI.X.SX32 R61, R6, R65, 0x1, P4 ;  /* 0x00000041063d7211 */ /* 0x000fe200020f0eff */
[----:B------:R-:W-:Y:S01]  /*21f0*/  IMAD.MOV.U32 R6, RZ, RZ, RZ ;  /* 0x000000ffff067224 */ /* 0x000fe200078e00ff */
[----:B------:R-:W-:Y:S02]  /*2200*/  LEA R56, P2, R3, R63, 0x1 ;  /* 0x0000003f03387211 */ /* 0x000fe400078408ff */
[CC--:B------:R-:W-:Y:S02]  /*2210*/  LEA RZ, P4, R5.reuse, R12.reuse, 0x3 ;  /* 0x0000000c05ff7211 */ /* 0x0c0fe400078818ff */
[----:B------:R-:W-:Y:S01]  /*2220*/  LEA.HI.X.SX32 R63, R0, R65, 0x1, P5 ;  /* 0x00000041003f7211 */ /* 0x000fe200028f0eff */
[----:B------:R-:W-:Y:S01]  /*2230*/  IMAD R0, R5, 0x36, RZ ;  /* 0x0000003605007824 */ /* 0x000fe200078e02ff */
[----:B------:R-:W-:-:S02]  /*2240*/  IADD3 R96, P5, PT, R67, R12, RZ ;  /* 0x0000000c43607210 */ /* 0x000fc40007fbe0ff */
[-C--:B------:R-:W-:Y:S02]  /*2250*/  LEA.HI.X.SX32 R73, R73, R13.reuse, 0x1, P3 ;  /* 0x0000000d49497211 */ /* 0x080fe400018f0eff */
[-C--:B------:R-:W-:Y:S02]  /*2260*/  LEA.HI.X.SX32 R67, R67, R13.reuse, 0x1, P6 ;  /* 0x0000000d43437211 */ /* 0x080fe400030f0eff */
[-C--:B------:R-:W-:Y:S02]  /*2270*/  IADD3 R226, P3, PT, R153, R12.reuse, RZ ;  /* 0x0000000c99e27210 */ /* 0x080fe40007f7e0ff */
[-C--:B------:R-:W-:Y:S02]  /*2280*/  IADD3 R206, P6, PT, R207, R12.reuse, RZ ;  /* 0x0000000ccfce7210 */ /* 0x080fe40007fde0ff */
[----:B------:R-:W-:Y:S02]  /*2290*/  LEA.HI.X.SX32 R69, R69, R13, 0x1, P4 ;  /* 0x0000000d45457211 */ /* 0x000fe400020f0eff */
[----:B------:R-:W-:Y:S01]  /*22a0*/  LEA.HI.X.SX32 R57, R3, R65, 0x1, P2 ;  /* 0x0000004103397211 */ /* 0x000fe200010f0eff */
[----:B------:R-:W-:Y:S01]  /*22b0*/  IMAD R65, R5, 0x1a, RZ ;  /* 0x0000001a05417824 */ /* 0x000fe200078e02ff */
[-C--:B------:R-:W-:Y:S01]  /*22c0*/  IADD3 R222, P4, PT, R203, R12.reuse, RZ ;  /* 0x0000000ccbde7210 */ /* 0x080fe20007f9e0ff */
[C---:B------:R-:W-:Y:S01]  /*22d0*/  IMAD R3, R5.reuse, 0x1c, RZ ;  /* 0x0000001c05037824 */ /* 0x040fe200078e02ff */
[----:B------:R-:W-:-:S02]  /*22e0*/  LEA RZ, P2, R5, R12, 0x4 ;  /* 0x0000000c05ff7211 */ /* 0x000fc400078420ff */
[-C--:B------:R-:W-:Y:S02]  /*22f0*/  LEA.HI.X.SX32 R97, R5, R13.reuse, 0x1, P5 ;  /* 0x0000000d05617211 */ /* 0x080fe400028f0eff */
[-C--:B------:R-:W-:Y:S02]  /*2300*/  LEA.HI.X.SX32 R227, R155, R13.reuse, 0x1, P3 ;  /* 0x0000000d9be37211 */ /* 0x080fe400018f0eff */
[-C--:B------:R-:W-:Y:S01]  /*2310*/  LEA RZ, P5, R5, R12.reuse, 0x6 ;  /* 0x0000000c05ff7211 */ /* 0x080fe200078a30ff */
[----:B------:R1:W-:Y:S01]  /*2320*/  STL.64 [R1+0x200], R96 ;  /* 0x0002006001007387 */ /* 0x0003e20000100a00 */
[-C--:B------:R-:W-:Y:S02]  /*2330*/  LEA.HI.X.SX32 R207, R157, R13.reuse, 0x1, P6 ;  /* 0x0000000d9dcf7211 */ /* 0x080fe400030f0eff */
[-C--:B------:R-:W-:Y:S02]  /*2340*/  IADD3 R202, P3, PT, R147, R12.reuse, RZ ;  /* 0x0000000c93ca7210 */ /* 0x080fe40007f7e0ff */
[----:B------:R-:W-:Y:S01]  /*2350*/  IADD3 R210, P6, PT, R156, R12, RZ ;  /* 0x0000000c9cd27210 */ /* 0x000fe20007fde0ff */
[----:B------:R2:W-:Y:S01]  /*2360*/  STL.64 [R1+0x128], R206 ;  /* 0x000128ce01007387 */ /* 0x0005e20000100a00 */
[----:B------:R-:W-:-:S02]  /*2370*/  LEA.HI.X.SX32 R223, R153, R13, 0x1, P4 ;  /* 0x0000000d99df7211 */ /* 0x000fc400020f0eff */
[-C--:B------:R-:W-:Y:S01]  /*2380*/  LEA.HI.X.SX32 R71, R71, R13.reuse, 0x1, P2 ;  /* 0x0000000d47477211 */ /* 0x080fe200010f0eff */
[----:B------:R-:W-:Y:S01]  /*2390*/  STL.64 [R1+0x1a0], R226 ;  /* 0x0001a0e201007387 */ /* 0x000fe20000100a00 */
[-C--:B------:R-:W-:Y:S02]  /*23a0*/  IADD3 R156, P4, PT, R145, R12.reuse, RZ ;  /* 0x0000000c919c7210 */ /* 0x080fe40007f9e0ff */
[----:B-1----:R-:W-:Y:S02]  /*23b0*/  CS2R R96, SRZ ;  /* 0x0000000000607805 */ /* 0x002fe4000001ff00 */
[----:B------:R-:W-:Y:S01]  /*23c0*/  IADD3 R218, P2, PT, R199, R12, RZ ;  /* 0x0000000cc7da7210 */ /* 0x000fe20007f5e0ff */
[----:B------:R-:W-:Y:S01]  /*23d0*/  STL.64 [R1+0x120], R222 ;  /* 0x000120de01007387 */ /* 0x000fe20000100a00 */
[-C--:B------:R-:W-:Y:S02]  /*23e0*/  LEA.HI.X.SX32 R75, R75, R13.reuse, 0x1, P5 ;  /* 0x0000000d4b4b7211 */ /* 0x080fe400028f0eff */
[----:B------:R-:W-:-:S02]  /*23f0*/  LEA.HI.X.SX32 R203, R148, R13, 0x1, P3 ;  /* 0x0000000d94cb7211 */ /* 0x000fc400018f0eff */
[-C--:B------:R-:W-:Y:S02]  /*2400*/  IADD3 R214, P5, PT, R159, R12.reuse, RZ ;  /* 0x0000000c9fd67210 */ /* 0x080fe40007fbe0ff */
[-C--:B------:R-:W-:Y:S01]  /*2410*/  LEA.HI.X.SX32 R157, R147, R13.reuse, 0x1, P4 ;  /* 0x0000000d939d7211 */ /* 0x080fe200020f0eff */
[----:B------:R1:W-:Y:S01]  /*2420*/  STL.64 [R1+0x1d8], R202 ;  /* 0x0001d8ca01007387 */ /* 0x0003e20000100a00 */
[-C--:B------:R-:W-:Y:S02]  /*2430*/  LEA.HI.X.SX32 R219, R151, R13.reuse, 0x1, P2 ;  /* 0x0000000d97db7211 */ /* 0x080fe400010f0eff */
[----:B------:R-:W-:Y:S02]  /*2440*/  IADD3 R148, P4, PT, R139, R12, RZ ;  /* 0x0000000c8b947210 */ /* 0x000fe40007f9e0ff */
[-C--:B------:R-:W-:Y:S01]  /*2450*/  LEA.HI.X.SX32 R215, R145, R13.reuse, 0x1, P5 ;  /* 0x0000000d91d77211 */ /* 0x080fe200028f0eff */
[----:B------:R-:W-:Y:S01]  /*2460*/  STL.64 [R1+0x118], R218 ;  /* 0x000118da01007387 */ /* 0x000fe20000100a00 */
[----:B------:R-:W-:-:S02]  /*2470*/  LEA.HI.X.SX32 R211, R142, R13, 0x1, P6 ;  /* 0x0000000d8ed37211 */ /* 0x000fc400030f0eff */
[-C--:B--2---:R-:W-:Y:S01]  /*2480*/  IADD3 R206, P2, PT, R150, R12.reuse, RZ ;  /* 0x0000000c96ce7210 */ /* 0x084fe20007f5e0ff */
[----:B------:R2:W-:Y:S01]  /*2490*/  STL.64 [R1+0x198], R156 ;  /* 0x0001989c01007387 */ /* 0x0005e20000100a00 */
[-C--:B------:R-:W-:Y:S02]  /*24a0*/  IADD3 R150, P6, PT, R143, R12.reuse, RZ ;  /* 0x0000000c8f967210 */ /* 0x080fe40007fde0ff */
[----:B-1----:R-:W-:Y:S01]  /*24b0*/  IADD3 R202, P3, PT, R149, R12, RZ ;  /* 0x0000000c95ca7210 */ /* 0x002fe20007f7e0ff */
[----:B------:R-:W-:Y:S01]  /*24c0*/  STL.64 [R1+0x110], R214 ;  /* 0x000110d601007387 */ /* 0x000fe20000100a00 */
[-C--:B------:R-:W-:Y:S02]  /*24d0*/  LEA.HI.X.SX32 R149, R141, R13.reuse, 0x1, P4 ;  /* 0x0000000d8d957211 */ /* 0x080fe400020f0eff */
[-C--:B------:R-:W-:Y:S01]  /*24e0*/  LEA.HI.X.SX32 R207, R139, R13.reuse, 0x1, P2 ;  /* 0x0000000d8bcf7211 */ /* 0x080fe200010f0eff */
[----:B------:R-:W-:Y:S01]  /*24f0*/  STL.64 [R1+0x108], R210 ;  /* 0x000108d201007387 */ /* 0x000fe20000100a00 */
[----:B------:R-:W-:-:S02]  /*2500*/  LEA.HI.X.SX32 R203, R137, R13, 0x1, P3 ;  /* 0x0000000d89cb7211 */ /* 0x000fc400018f0eff */
[-C--:B------:R-:W-:Y:S01]  /*2510*/  IADD3 R142, P3, PT, R130, R12.reuse, RZ ;  /* 0x0000000c828e7210 */ /* 0x080fe20007f7e0ff */
[----:B------:R1:W-:Y:S01]  /*2520*/  STL.64 [R1+0x190], R148 ;  /* 0x0001909401007387 */ /* 0x0003e20000100a00 */
[-C--:B--2---:R-:W-:Y:S02]  /*2530*/  IADD3 R156, P5, PT, R144, R12.reuse, RZ ;  /* 0x0000000c909c7210 */ /* 0x084fe40007fbe0ff */
[----:B------:R-:W-:Y:S01]  /*2540*/  IADD3 R144, P4, PT, R133, R12, RZ ;  /* 0x0000000c85907210 */ /* 0x000fe20007f9e0ff */
[----:B------:R-:W-:Y:S01]  /*2550*/  STL.64 [R1+0x100], R206 ;  /* 0x000100ce01007387 */ /* 0x000fe20000100a00 */
[-C--:B------:R-:W-:Y:S02]  /*2560*/  LEA.HI.X.SX32 R143, R132, R13.reuse, 0x1, P3 ;  /* 0x0000000d848f7211 */ /* 0x080fe400018f0eff */
[-C--:B------:R-:W-:Y:S02]  /*2570*/  LEA.HI.X.SX32 R145, R135, R13.reuse, 0x1, P4 ;  /* 0x0000000d87917211 */ /* 0x080fe400020f0eff */
[----:B------:R-:W-:-:S02]  /*2580*/  LEA.HI.X.SX32 R151, R127, R13, 0x1, P6 ;  /* 0x0000000d7f977211 */ /* 0x000fc400030f0eff */
[-C--:B------:R-:W-:Y:S01]  /*2590*/  LEA.HI.X.SX32 R157, R130, R13.reuse, 0x1, P5 ;  /* 0x0000000d829d7211 */ /* 0x080fe200028f0eff */
[----:B------:R2:W-:Y:S01]  /*25a0*/  STL.64 [R1+0x1f0], R144 ;  /* 0x0001f09001007387 */ /* 0x0005e20000100a00 */
[-C--:B-1----:R-:W-:Y:S02]  /*25b0*/  IADD3 R148, P2, PT, R132, R12.reuse, RZ ;  /* 0x0000000c84947210 */ /* 0x082fe40007f5e0ff */
[----:B------:R-:W-:Y:S01]  /*25c0*/  MOV R5, RZ ;  /* 0x000000ff00057202 */ /* 0x000fe20000000f00 */
[----:B------:R-:W-:Y:S01]  /*25d0*/  STL.64 [R1+0xf8], R202 ;  /* 0x0000f8ca01007387 */ /* 0x000fe20000100a00 */
[-C--:B------:R-:W-:Y:S02]  /*25e0*/  LEA.HI.X.SX32 R149, R133, R13.reuse, 0x1, P2 ;  /* 0x0000000d85957211 */ /* 0x080fe400010f0eff */
[----:B------:R-:W-:Y:S02]  /*25f0*/  IADD3 R134, P2, PT, R134, R12, RZ ;  /* 0x0000000c86867210 */ /* 0x000fe40007f5e0ff */
[----:B------:R-:W-:Y:S01]  /*2600*/  MOV R10, 0xff800000 ;  /* 0xff800000000a7802 */ /* 0x000fe20000000f00 */
[----:B------:R1:W-:Y:S01]  /*2610*/  STL.64 [R1+0x1d0], R148 ;  /* 0x0001d09401007387 */ /* 0x0003e20000100a00 */
[----:B------:R-:W-:-:S02]  /*2620*/  LEA.HI.X.SX32 R135, R122, R13, 0x1, P2 ;  /* 0x0000000d7a877211 */ /* 0x000fc400010f0eff */
[-C--:B--2---:R-:W-:Y:S01]  /*2630*/  IADD3 R144, P4, PT, R136, R12.reuse, RZ ;  /* 0x0000000c88907210 */ /* 0x084fe20007f9e0ff */
[----:B------:R2:W-:Y:S01]  /*2640*/  STL.64 [R1+0x188], R142 ;  /* 0x0001888e01007387 */ /* 0x0005e20000100a00 */
[-C--:B------:R-:W-:Y:S02]  /*2650*/  IADD3 R136, P6, PT, R128, R12.reuse, RZ ;  /* 0x0000000c80887210 */ /* 0x080fe40007fde0ff */
[CC--:B------:R-:W-:Y:S01]  /*2660*/  LEA.HI.X.SX32 R145, R124.reuse, R13.reuse, 0x1, P4 ;  /* 0x0000000d7c917211 */ /* 0x0c0fe200020f0eff */
[----:B------:R-:W-:Y:S01]  /*2670*/  STL.64 [R1+0xf0], R156 ;  /* 0x0000f09c01007387 */ /* 0x000fe20000100a00 */
[-C--:B------:R-:W-:Y:S02]  /*2680*/  LEA.HI.X.SX32 R137, R113, R13.reuse, 0x1, P6 ;  /* 0x0000000d71897211 */ /* 0x080fe400030f0eff */
[----:B-1----:R-:W-:Y:S01]  /*2690*/  IADD3 R148, P3, PT, R124, R12, RZ ;  /* 0x0000000c7c947210 */ /* 0x002fe20007f7e0ff */
[----:B------:R-:W-:Y:S03]  /*26a0*/  STL.64 [R1+0xe8], R150 ;  /* 0x0000e89601007387 */ /* 0x000fe60000100a00 */
[----:B------:R-:W-:-:S02]  /*26b0*/  LEA.HI.X.SX32 R149, R126, R13, 0x1, P3 ;  /* 0x0000000d7e957211 */ /* 0x000fc400018f0eff */
[-C--:B------:R-:W-:Y:S02]  /*26c0*/  IADD3 R128, P3, PT, R118, R12.reuse, RZ ;  /* 0x0000000c76807210 */ /* 0x080fe40007f7e0ff */
[-C--:B--2---:R-:W-:Y:S01]  /*26d0*/  IADD3 R142, P5, PT, R129, R12.reuse, RZ ;  /* 0x0000000c818e7210 */ /* 0x084fe20007fbe0ff */
[----:B------:R-:W-:Y:S01]  /*26e0*/  STL.64 [R1+0x180], R148 ;  /* 0x0001809401007387 */ /* 0x000fe20000100a00 */
[-C--:B------:R-:W-:Y:S02]  /*26f0*/  LEA.HI.X.SX32 R129, R119, R13.reuse, 0x1, P3 ;  /* 0x0000000d77817211 */ /* 0x080fe400018f0eff */
[CC--:B------:R-:W-:Y:S01]  /*2700*/  IADD3 R126, P4, PT, R116.reuse, R12.reuse, RZ ;  /* 0x0000000c747e7210 */ /* 0x0c0fe20007f9e0ff */
[----:B------:R1:W-:Y:S01]  /*2710*/  STL.64 [R1+0xd8], R134 ;  /* 0x0000d88601007387 */ /* 0x0003e20000100a00 */
[-C--:B------:R-:W-:Y:S02]  /*2720*/  LEA.HI.X.SX32 R143, R116, R13.reuse, 0x1, P5 ;  /* 0x0000000d748f7211 */ /* 0x080fe400028f0eff */
[----:B------:R-:W-:Y:S01]  /*2730*/  LEA.HI.X.SX32 R127, R118, R13, 0x1, P4 ;  /* 0x0000000d767f7211 */ /* 0x000fe200020f0eff */
[----:B------:R-:W-:Y:S01]  /*2740*/  STL.64 [R1+0xe0], R144 ;  /* 0x0000e09001007387 */ /* 0x000fe20000100a00 */
[----:B------:R-:W-:-:S02]  /*2750*/  IADD3 R132, P3, PT, R120, R12, RZ ;  /* 0x0000000c78847210 */ /* 0x000fc40007f7e0ff */
[-C--:B------:R-:W-:Y:S01]  /*2760*/  IADD3 R120, P6, PT, R114, R12.reuse, RZ ;  /* 0x0000000c72787210 */ /* 0x080fe20007fde0ff */
[----:B------:R2:W-:Y:S01]  /*2770*/  STL.64 [R1+0x1c8], R128 ;  /* 0x0001c88001007387 */ /* 0x0005e20000100a00 */
[-C--:B------:R-:W-:Y:S02]  /*2780*/  LEA.HI.X.SX32 R133, R94, R13.reuse, 0x1, P3 ;  /* 0x0000000d5e857211 */ /* 0x080fe400018f0eff */
[-C--:B------:R-:W-:Y:S01]  /*2790*/  IADD3 R118, P3, PT, R86, R12.reuse, RZ ;  /* 0x0000000c56767210 */ /* 0x080fe20007f7e0ff */
[----:B------:R3:W-:Y:S01]  /*27a0*/  STL.64 [R1+0x178], R126 ;  /* 0x0001787e01007387 */ /* 0x0007e20000100a00 */
[----:B-1----:R-:W-:Y:S02]  /*27b0*/  IADD3 R134, P2, PT, R121, R12, RZ ;  /* 0x0000000c79867210 */ /* 0x002fe40007f5e0ff */
[-C--:B------:R-:W-:Y:S01]  /*27c0*/  LEA.HI.X.SX32 R119, R87, R13.reuse, 0x1, P3 ;  /* 0x0000000d57777211 */ /* 0x080fe200018f0eff */
[----:B------:R-:W-:Y:S01]  /*27d0*/  STL.64 [R1+0xd0], R142 ;  /* 0x0000d08e01007387 */ /* 0x000fe20000100a00 */
[----:B------:R-:W-:-:S02]  /*27e0*/  LEA.HI.X.SX32 R135, R102, R13, 0x1, P2 ;  /* 0x0000000d66877211 */ /* 0x000fc400010f0eff */
[-C--:B------:R-:W-:Y:S02]  /*27f0*/  IADD3 R114, P2, PT, R87, R12.reuse, RZ ;  /* 0x0000000c57727210 */ /* 0x080fe40007f5e0ff */
[-C--:B--2---:R-:W-:Y:S02]  /*2800*/  IADD3 R128, P4, PT, R102, R12.reuse, RZ ;  /* 0x0000000c66807210 */ /* 0x084fe40007f9e0ff */
[-C--:B------:R-:W-:Y:S02]  /*2810*/  IADD3 R88, P3, PT, R88, R12.reuse, RZ ;  /* 0x0000000c58587210 */ /* 0x080fe40007f7e0ff */
[-C--:B------:R-:W-:Y:S02]  /*2820*/  LEA.HI.X.SX32 R129, R112, R13.reuse, 0x1, P4 ;  /* 0x0000000d70817211 */ /* 0x080fe400020f0eff */
[----:B---3--:R-:W-:Y:S02]  /*2830*/  IADD3 R126, P5, PT, R115, R12, RZ ;  /* 0x0000000c737e7210 */ /* 0x008fe40007fbe0ff */
[-C--:B------:R-:W-:Y:S01]  /*2840*/  LEA.HI.X.SX32 R115, R90, R13.reuse, 0x1, P2 ;  /* 0x0000000d5a737211 */ /* 0x080fe200010f0eff */
[----:B------:R1:W-:Y:S01]  /*2850*/  STL.64 [R1+0x170], R128 ;  /* 0x0001708001007387 */ /* 0x0003e20000100a00 */
[----:B------:R-:W-:-:S02]  /*2860*/  LEA.HI.X.SX32 R121, R81, R13, 0x1, P6 ;  /* 0x0000000d51797211 */ /* 0x000fc400030f0eff */
[----:B------:R-:W-:Y:S01]  /*2870*/  LEA.HI.X.SX32 R127, R83, R13, 0x1, P5 ;  /* 0x0000000d537f7211 */ /* 0x000fe200028f0eff */
[----:B------:R2:W-:Y:S04]  /*2880*/  STL.64 [R1+0xc8], R136 ;  /* 0x0000c88801007387 */ /* 0x0005e80000100a00 */
[----:B------:R3:W-:Y:S01]  /*2890*/  STL.64 [R1+0xc0], R134 ;  /* 0x0000c08601007387 */ /* 0x0007e20000100a00 */
[----:B-1----:R-:W-:-:S03]  /*28a0*/  IADD3 R128, P4, PT, R90, R12, RZ ;  /* 0x0000000c5a807210 */ /* 0x002fc60007f9e0ff */
[----:B------:R1:W-:Y:S01]  /*28b0*/  STL.64 [R1+0xb8], R132 ;  /* 0x0000b88401007387 */ /* 0x0003e20000100a00 */
[----:B------:R-:W-:-:S03]  /*28c0*/  LEA.HI.X.SX32 R129, R92, R13, 0x1, P4 ;  /* 0x0000000d5c817211 */ /* 0x000fc600020f0eff */
[----:B------:R4:W-:Y:S01]  /*28d0*/  STL.64 [R1+0x1e8], R114 ;  /* 0x0001e87201007387 */ /* 0x0009e20000100a00 */
[-C--:B------:R-:W-:Y:S02]  /*28e0*/  IADD3 R112, P4, PT, R83, R12.reuse, RZ ;  /* 0x0000000c53707210 */ /* 0x080fe40007f9e0ff */
[----:B--2---:R-:W-:Y:S02]  /*28f0*/  CS2R R136, SRZ ;  /* 0x0000000000887805 */ /* 0x004fe4000001ff00 */
[----:B---3--:R-:W-:Y:S01]  /*2900*/  CS2R R134, SRZ ;  /* 0x0000000000867805 */ /* 0x008fe2000001ff00 */
[----:B------:R2:W-:Y:S01]  /*2910*/  STL.64 [R1+0x1f8], R128 ;  /* 0x0001f88001007387 */ /* 0x0005e20000100a00 */
[----:B------:R-:W-:Y:S02]  /*2920*/  LEA.HI.X.SX32 R113, R86, R13, 0x1, P4 ;  /* 0x0000000d56717211 */ /* 0x000fe400020f0eff */
[----:B------:R-:W-:Y:S01]  /*2930*/  IADD3 R86, P6, PT, R82, R12, RZ ;  /* 0x0000000c52567210 */ /* 0x000fe20007fde0ff */
[----:B------:R3:W-:Y:S01]  /*2940*/  STL.64 [R1+0x1c0], R118 ;  /* 0x0001c07601007387 */ /* 0x0007e20000100a00 */
[----:B-1----:R-:W-:-:S02]  /*2950*/  CS2R R132, SRZ ;  /* 0x0000000000847805 */ /* 0x002fc4000001ff00 */
[-C--:B------:R-:W-:Y:S01]  /*2960*/  LEA.HI.X.SX32 R87, R95, R13.reuse, 0x1, P6 ;  /* 0x0000000d5f577211 */ /* 0x080fe200030f0eff */
[----:B------:R1:W-:Y:S01]  /*2970*/  STL.64 [R1+0x168], R112 ;  /* 0x0001687001007387 */ /* 0x0003e20000100a00 */
[-C--:B----4-:R-:W-:Y:S02]  /*2980*/  IADD3 R114, P2, PT, R89, R12.reuse, RZ ;  /* 0x0000000c59727210 */ /* 0x090fe40007f5e0ff */
[-C--:B------:R-:W-:Y:S01]  /*2990*/  LEA.HI.X.SX32 R89, R74, R13.reuse, 0x1, P3 ;  /* 0x0000000d4a597211 */ /* 0x080fe200018f0eff */
[----:B------:R4:W-:Y:S01]  /*29a0*/  STL.64 [R1+0xb0], R126 ;  /* 0x0000b07e01007387 */ /* 0x0009e20000100a00 */
[CC--:B------:R-:W-:Y:S02]  /*29b0*/  LEA.HI.X.SX32 R115, R76.reuse, R13.reuse, 0x1, P2 ;  /* 0x0000000d4c737211 */ /* 0x0c0fe400010f0eff */
[----:B--2---:R-:W-:Y:S02]  /*29c0*/  CS2R R128, SRZ ;  /* 0x0000000000807805 */ /* 0x004fe4000001ff00 */
[----:B---3--:R-:W-:Y:S01]  /*29d0*/  IADD3 R118, P4, PT, R76, R12, RZ ;  /* 0x0000000c4c767210 */ /* 0x008fe20007f9e0ff */
[----:B------:R-:W-:Y:S03]  /*29e0*/  STL.64 [R1+0xa8], R120 ;  /* 0x0000a87801007387 */ /* 0x000fe60000100a00 */
[----:B------:R-:W-:-:S02]  /*29f0*/  LEA.HI.X.SX32 R119, R80, R13, 0x1, P4 ;  /* 0x0000000d50777211 */ /* 0x000fc400020f0eff */
[-C--:B------:R-:W-:Y:S02]  /*2a00*/  IADD3 R80, P2, PT, R11, R12.reuse, RZ ;  /* 0x0000000c0b507210 */ /* 0x080fe40007f5e0ff */
[CC--:B------:R-:W-:Y:S01]  /*2a10*/  IADD3 R82, P4, PT, R65.reuse, R12.reuse, RZ ;  /* 0x0000000c41527210 */ /* 0x0c0fe20007f9e0ff */
[----:B------:R-:W-:Y:S01]  /*2a20*/  STL.64 [R1+0x160], R118 ;  /* 0x0001607601007387 */ /* 0x000fe20000100a00 */
[----:B-1----:R-:W-:Y:S02]  /*2a30*/  IADD3 R112, P5, PT, R84, R12, RZ ;  /* 0x0000000c54707210 */ /* 0x002fe40007fbe0ff */
[----:B----4-:R-:W-:Y:S02]  /*2a40*/  CS2R R126, SRZ ;  /* 0x00000000007e7805 */ /* 0x010fe4000001ff00 */
[-C--:B------:R-:W-:Y:S01]  /*2a50*/  LEA.HI.X.SX32 R81, R65, R13.reuse, 0x1, P2 ;  /* 0x0000000d41517211 */ /* 0x080fe200010f0eff */
[----:B------:R1:W-:Y:S01]  /*2a60*/  STL.64 [R1+0x98], R88 ;  /* 0x0000985801007387 */ /* 0x0003e20000100a00 */
[----:B------:R-:W-:-:S02]  /*2a70*/  LEA.HI.X.SX32 R83, R85, R13, 0x1, P4 ;  /* 0x0000000d55537211 */ /* 0x000fc400020f0eff */
[-C--:B------:R-:W-:Y:S01]  /*2a80*/  IADD3 R84, P2, PT, R0, R12.reuse, RZ ;  /* 0x0000000c00547210 */ /* 0x080fe20007f5e0ff */
[----:B------:R-:W-:Y:S01]  /*2a90*/  STL.64 [R1+0xa0], R114 ;  /* 0x0000a07201007387 */ /* 0x000fe20000100a00 */
[-C--:B------:R-:W-:Y:S02]  /*2aa0*/  IADD3 R76, P4, PT, R77, R12.reuse, RZ ;  /* 0x0000000c4d4c7210 */ /* 0x080fe40007f9e0ff */
[-C--:B------:R-:W-:Y:S01]  /*2ab0*/  LEA.HI.X.SX32 R113, R11, R13.reuse, 0x1, P5 ;  /* 0x0000000d0b717211 */ /* 0x080fe200028f0eff */
[----:B------:R2:W-:Y:S01]  /*2ac0*/  STL.64 [R1+0x1b8], R82 ;  /* 0x0001b85201007387 */ /* 0x0005e20000100a00 */
[-C--:B------:R-:W-:Y:S02]  /*2ad0*/  LEA.HI.X.SX32 R85, R103, R13.reuse, 0x1, P2 ;  /* 0x0000000d67557211 */ /* 0x080fe400010f0eff */
[----:B------:R-:W-:Y:S02]  /*2ae0*/  CS2R R102, SRZ ;  /* 0x0000000000667805 */ /* 0x000fe4000001ff00 */
[----:B------:R-:W-:Y:S01]  /*2af0*/  LEA.HI.X.SX32 R77, R117, R13, 0x1, P4 ;  /* 0x0000000d754d7211 */ /* 0x000fe200020f0eff */
[----:B------:R3:W-:Y:S01]  /*2b00*/  STL.64 [R1+0x158], R80 ;  /* 0x0001585001007387 */ /* 0x0007e20000100a00 */
[----:B-1----:R-:W-:-:S03]  /*2b10*/  IADD3 R88, P3, PT, R72, R12, RZ ;  /* 0x0000000c48587210 */ /* 0x002fc60007f7e0ff */
[----:B------:R-:W-:Y:S01]  /*2b20*/  STL.64 [R1+0x90], R112 ;  /* 0x0000907001007387 */ /* 0x000fe20000100a00 */
[----:B------:R-:W-:-:S03]  /*2b30*/  LEA.HI.X.SX32 R89, R0, R13, 0x1, P3 ;  /* 0x0000000d00597211 */ /* 0x000fc600018f0eff */
[----:B------:R1:W-:Y:S01]  /*2b40*/  STL.64 [R1+0x88], R86 ;  /* 0x0000885601007387 */ /* 0x0003e20000100a00 */
[----:B--2---:R-:W-:-:S03]  /*2b50*/  IADD3 R82, P5, PT, R91, R12, RZ ;  /* 0x0000000c5b527210 */ /* 0x004fc60007fbe0ff */
[----:B------:R2:W-:Y:S01]  /*2b60*/  STL.64 [R1+0x150], R84 ;  /* 0x0001505401007387 */ /* 0x0005e20000100a00 */
[-C--:B---3--:R-:W-:Y:S02]  /*2b70*/  IADD3 R80, P6, PT, R93, R12.reuse, RZ ;  /* 0x0000000c5d507210 */ /* 0x088fe40007fde0ff */
[-C--:B------:R-:W-:Y:S01]  /*2b80*/  LEA.HI.X.SX32 R83, R4, R13.reuse, 0x1, P5 ;  /* 0x0000000d04537211 */ /* 0x080fe200028f0eff */
[----:B------:R3:W-:Y:S01]  /*2b90*/  STL.64 [R1+0x78], R76 ;  /* 0x0000784c01007387 */ /* 0x0007e20000100a00 */
[-C--:B------:R-:W-:Y:S02]  /*2ba0*/  LEA.HI.X.SX32 R81, R146, R13.reuse, 0x1, P6 ;  /* 0x0000000d92517211 */ /* 0x080fe400030f0eff */
[-C--:B-1----:R-:W-:Y:S01]  /*2bb0*/  IADD3 R86, P2, PT, R2, R12.reuse, RZ ;  /* 0x0000000c02567210 */ /* 0x082fe20007f5e0ff */
[----:B------:R-:W-:Y:S01]  /*2bc0*/  STL.64 [R1+0x80], R88 ;  /* 0x0000805801007387 */ /* 0x000fe20000100a00 */
[----:B--2---:R-:W-:Y:S02]  /*2bd0*/  IADD3 R84, P3, PT, R3, R12, RZ ;  /* 0x0000000c03547210 */ /* 0x004fe40007f7e0ff */
[----:B------:R-:W-:-:S02]  /*2be0*/  LEA.HI.X.SX32 R87, R125, R13, 0x1, P2 ;  /* 0x0000000d7d577211 */ /* 0x000fc400010f0eff */
[----:B------:R-:W-:Y:S02]  /*2bf0*/  CS2R R124, SRZ ;  /* 0x00000000007c7805 */ /* 0x000fe4000001ff00 */
[----:B---3--:R-:W-:Y:S02]  /*2c00*/  IADD3 R76, P4, PT, R4, R12, RZ ;  /* 0x0000000c044c7210 */ /* 0x008fe40007f9e0ff */
[-C--:B------:R-:W-:Y:S01]  /*2c10*/  LEA.HI.X.SX32 R85, R2, R13.reuse, 0x1, P3 ;  /* 0x0000000d02557211 */ /* 0x080fe200018f0eff */
[----:B------:R1:W-:Y:S01]  /*2c20*/  STL.64 [R1+0x1e0], R86 ;  /* 0x0001e05601007387 */ /* 0x0003e20000100a00 */
[----:B------:R-:W-:-:S03]  /*2c30*/  LEA.HI.X.SX32 R77, R3, R13, 0x1, P4 ;  /* 0x0000000d034d7211 */ /* 0x000fc600020f0eff */
[----:B------:R2:W-:Y:S04]  /*2c40*/  STL.64 [R1+0x1b0], R84 ;  /* 0x0001b05401007387 */ /* 0x0005e80000100a00 */
[----:B------:R3:W-:Y:S01]  /*2c50*/  STL.64 [R1+0x148], R76 ;  /* 0x0001484c01007387 */ /* 0x0007e20000100a00 */
[----:B-1----:R-:W-:-:S03]  /*2c60*/  IADD3 R86, P2, PT, R123, R12, RZ ;  /* 0x0000000c7b567210 */ /* 0x002fc60007f5e0ff */
[----:B------:R1:W-:Y:S01]  /*2c70*/  STL.64 [R1+0x70], R82 ;  /* 0x0000705201007387 */ /* 0x0003e20000100a00 */
[----:B--2---:R-:W-:-:S03]  /*2c80*/  IADD3 R84, P3, PT, R131, R12, RZ ;  /* 0x0000000c83547210 */ /* 0x004fc60007f7e0ff */
[----:B------:R2:W-:Y:S01]  /*2c90*/  STL.64 [R1+0x68], R80 ;  /* 0x0000685001007387 */ /* 0x0005e20000100a00 */
[CC--:B------:R-:W-:Y:S02]  /*2ca0*/  LEA.HI.X.SX32 R87, R64.reuse, R13.reuse, 0x1, P2 ;  /* 0x0000000d40577211 */ /* 0x0c0fe400010f0eff */
[----:B------:R-:W-:Y:S02]  /*2cb0*/  CS2R R130, SRZ ;  /* 0x0000000000827805 */ /* 0x000fe4000001ff00 */
[-C--:B---3--:R-:W-:Y:S02]  /*2cc0*/  IADD3 R76, P4, PT, R64, R12.reuse, RZ ;  /* 0x0000000c404c7210 */ /* 0x088fe40007f9e0ff */
[----:B------:R-:W-:Y:S02]  /*2cd0*/  IADD3 R2, P2, PT, R70, R12, RZ ;  /* 0x0000000c46027210 */ /* 0x000fe40007f5e0ff */
[-C--:B------:R-:W-:Y:S02]  /*2ce0*/  LEA.HI.X.SX32 R77, R152, R13.reuse, 0x1, P4 ;  /* 0x0000000d984d7211 */ /* 0x080fe400020f0eff */
[----:B------:R-:W-:-:S02]  /*2cf0*/  LEA.HI.X.SX32 R85, R158, R13, 0x1, P3 ;  /* 0x0000000d9e557211 */ /* 0x000fc400018f0eff */
[-C--:B------:R-:W-:Y:S01]  /*2d00*/  LEA.HI.X.SX32 R3, R66, R13.reuse, 0x1, P2 ;  /* 0x0000000d42037211 */ /* 0x080fe200010f0eff */
[----:B------:R3:W-:Y:S01]  /*2d10*/  STL.64 [R1+0x140], R76 ;  /* 0x0001404c01007387 */ /* 0x0007e20000100a00 */
[-C--:B-1----:R-:W-:Y:S02]  /*2d20*/  IADD3 R82, P5, PT, R138, R12.reuse, RZ ;  /* 0x0000000c8a527210 */ /* 0x082fe40007fbe0ff */
[----:B------:R-:W-:Y:S02]  /*2d30*/  CS2R R138, SRZ ;  /* 0x00000000008a7805 */ /* 0x000fe4000001ff00 */
[-C--:B--2---:R-:W-:Y:S01]  /*2d40*/  IADD3 R80, P6, PT, R140, R12.reuse, RZ ;  /* 0x0000000c8c507210 */ /* 0x084fe20007fde0ff */
[----:B------:R-:W-:Y:S01]  /*2d50*/  STL.64 [R1+0x60], R86 ;  /* 0x0000605601007387 */ /* 0x000fe20000100a00 */
[----:B------:R-:W-:Y:S02]  /*2d60*/  IADD3 R64, P3, PT, R154, R12, RZ ;  /* 0x0000000c9a407210 */ /* 0x000fe40007f7e0ff */
[----:B------:R-:W-:-:S02]  /*2d70*/  LEA.HI.X.SX32 R83, R70, R13, 0x1, P5 ;  /* 0x0000000d46537211 */ /* 0x000fc400028f0eff */
[-C--:B------:R-:W-:Y:S02]  /*2d80*/  LEA.HI.X.SX32 R81, R195, R13.reuse, 0x1, P6 ;  /* 0x0000000dc3517211 */ /* 0x080fe400030f0eff */
[----:B------:R-:W-:Y:S02]  /*2d90*/  LEA.HI.X.SX32 R65, R68, R13, 0x1, P3 ;  /* 0x0000000d44417211 */ /* 0x000fe400018f0eff */
[----:B---3--:R-:W-:-:S04]  /*2da0*/  IADD3 R76, P4, PT, R66, R12, RZ ;  /* 0x0000000c424c7210 */ /* 0x008fc80007f9e0ff */
[----:B------:R-:W-:-:S05]  /*2db0*/  LEA.HI.X.SX32 R77, R168, R13, 0x1, P4 ;  /* 0x0000000da84d7211 */ /* 0x000fca00020f0eff */
[----:B------:R1:W-:Y:S04]  /*2dc0*/  STL.64 [R1+0x1a8], R76 ;  /* 0x0001a84c01007387 */ /* 0x0003e80000100a00 */
[----:B------:R-:W-:Y:S04]  /*2dd0*/  STL.64 [R1+0x58], R84 ;  /* 0x0000585401007387 */ /* 0x000fe80000100a00 */
[----:B------:R2:W-:Y:S01]  /*2de0*/  STL.64 [R1+0x138], R2 ;  /* 0x0001380201007387 */ /* 0x0005e20000100a00 */
[----:B-1----:R-:W-:-:S03]  /*2df0*/  IADD3 R76, P4, PT, R68, R12, RZ ;  /* 0x0000000c444c7210 */ /* 0x002fc60007f9e0ff */
[----:B------:R-:W-:Y:S01]  /*2e00*/  STL.64 [R1+0x50], R82 ;  /* 0x0000505201007387 */ /* 0x000fe20000100a00 */
[----:B------:R-:W-:-:S03]  /*2e10*/  LEA.HI.X.SX32 R77, R198, R13, 0x1, P4 ;  /* 0x0000000dc64d7211 */ /* 0x000fc600020f0eff */
[----:B------:R-:W-:Y:S01]  /*2e20*/  STL.64 [R1+0x48], R80 ;  /* 0x0000485001007387 */ /* 0x000fe20000100a00 */
[----:B--2---:R-:W-:-:S03]  /*2e30*/  IADD3 R2, P2, PT, R169, R12, RZ ;  /* 0x0000000ca9027210 */ /* 0x004fc60007f5e0ff */
[----:B------:R1:W-:Y:S01]  /*2e40*/  STL.64 [R1+0x130], R76 ;  /* 0x0001304c01007387 */ /* 0x0003e20000100a00 */
[----:B------:R-:W-:-:S03]  /*2e50*/  LEA.HI.X.SX32 R3, R194, R13, 0x1, P2 ;  /* 0x0000000dc2037211 */ /* 0x000fc600010f0eff */
[----:B------:R2:W-:Y:S04]  /*2e60*/  STL.64 [R1+0x40], R64 ;  /* 0x0000404001007387 */ /* 0x0005e80000100a00 */
[----:B------:R3:W-:Y:S01]  /*2e70*/  STL.64 [R1+0x38], R2 ;  /* 0x0000380201007387 */ /* 0x0007e20000100a00 */
[----:B-1----:R-:W-:Y:S01]  /*2e80*/  IMAD.MOV.U32 R76, RZ, RZ, 0x3f800000 ;  /* 0x3f800000ff4c7424 */ /* 0x002fe200078e00ff */
[----:B------:R-:W-:Y:S01]  /*2e90*/  MOV R77, 0x3f800000 ;  /* 0x3f800000004d7802 */ /* 0x000fe20000000f00 */
[----:B--2---:R-:W-:Y:S02]  /*2ea0*/  IMAD.MOV.U32 R64, RZ, RZ, 0x3f800000 ;  /* 0x3f800000ff407424 */ /* 0x004fe400078e00ff */
[----:B0-----:R-:W-:-:S07]  /*2eb0*/  IMAD.MOV.U32 R65, RZ, RZ, 0x3f800000 ;  /* 0x3f800000ff417424 */ /* 0x001fce00078e00ff */
.L_x_1:
[----:B------:R-:W2:Y:S04]  /*2ec0*/  LDL.64 R80, [R1+0x200] ;  /* 0x0002000001507983 */ /* 0x000ea80000100a00 */
[----:B---3--:R-:W3:Y:S04]  /*2ed0*/  LDL.64 R2, [R1+0x1f8] ;  /* 0x0001f80001027983 */ /* 0x008ee80000100a00 */
[----:B------:R-:W4:Y:S04]  /*2ee0*/  LDL.64 R142, [R1+0x1d8] ;  /* 0x0001d800018e7983 */ /* 0x000f280000100a00 */
[----:B------:R-:W5:Y:S04]  /*2ef0*/  LDL.64 R120, [R1+0x1d0] ;  /* 0x0001d00001787983 */ /* 0x000f680000100a00 */
[----:B------:R-:W5:Y:S04]  /*2f00*/  LDL.64 R84, [R1+0x1b8] ;  /* 0x0001b80001547983 */ /* 0x000f680000100a00 */
[----:B------:R-:W5:Y:S04]  /*2f10*/  LDL.64 R148, [R1+0x1b0] ;  /* 0x0001b00001947983 */ /* 0x000f680000100a00 */
[----:B------:R-:W5:Y:S04]  /*2f20*/  LDL.64 R82, [R1+0x1e0] ;  /* 0x0001e00001527983 */ /* 0x000f680000100a00 */
[----:B------:R-:W5:Y:S04]  /*2f30*/  LDL.64 R92, [R1+0x1a8] ;  /* 0x0001a800015c7983 */ /* 0x000f680000100a00 */
[----:B------:R-:W5:Y:S04]  /*2f40*/  LDL.64 R86, [R1+0x1c8] ;  /* 0x0001c80001567983 */ /* 0x000f680000100a00 */
[----:B------:R-:W5:Y:S04]  /*2f50*/  LDL.64 R94, [R1+0x1f0] ;  /* 0x0001f000015e7983 */ /* 0x000f680000100a00 */
[----:B------:R-:W5:Y:S04]  /*2f60*/  LDL.64 R88, [R1+0x1e8] ;  /* 0x0001e80001587983 */ /* 0x000f680000100a00 */
[----:B------:R-:W5:Y:S01]  /*2f70*/  LDL.64 R114, [R1+0x1c0] ;  /* 0x0001c00001727983 */ /* 0x000f620000100a00 */
[C---:B------:R-:W-:Y:S01]  /*2f80*/  IMAD.WIDE R90, R5.reuse, 0x2, R12 ;  /* 0x00000002055a7825 */ /* 0x040fe200078e020c */
[----:B------:R-:W0:Y:S02]  /*2f90*/  LDC R68, c[0x0][0x3c4] ;  /* 0x0000f100ff447b82 */ /* 0x000e240000000800 */
        /* <DEDUP_REMOVED lines=16> */
[----:B------:R-:W5:Y:S04]  /*30a0*/  LDG.E.U16 R90, desc[UR10][R90.64] ;  /* 0x0000000a5a5a7981 */ /* 0x000f68000c1e1500 */
[----:B------:R-:W5:Y:S04]  /*30b0*/  LDL.64 R218, [R1+0xd8] ;  /* 0x0000d80001da7983 */ /* 0x000f680000100a00 */
[----:B------:R-:W5:Y:S04]  /*30c0*/  LDL.64 R236, [R1+0xc8] ;  /* 0x0000c80001ec7983 */ /* 0x000f680000100a00 */
[----:B------:R-:W5:Y:S04]  /*30d0*/  LDL.64 R230, [R1+0x80] ;  /* 0x0000800001e67983 */ /* 0x000f680000100a00 */
[----:B------:R-:W5:Y:S04]  /*30e0*/  LDL.64 R234, [R1+0xc0] ;  /* 0x0000c00001ea7983 */ /* 0x000f680000100a00 */
[----:B------:R-:W5:Y:S04]  /*30f0*/  LDL.64 R222, [R1+0x78] ;  /* 0x0000780001de7983 */ /* 0x000f680000100a00 */
[----:B------:R-:W5:Y:S01]  /*3100*/  LDL.64 R226, [R1+0xb8] ;  /* 0x0000b80001e27983 */ /* 0x000f620000100a00 */
[----:B--2---:R-:W-:-:S04]  /*3110*/  IMAD.WIDE R80, R5, 0x2, R80 ;  /* 0x0000000205507825 */ /* 0x004fc800078e0250 */
[C---:B---3--:R-:W-:Y:S01]  /*3120*/  IMAD.WIDE R2, R5.reuse, 0x2, R2 ;  /* 0x0000000205027825 */ /* 0x048fe200078e0202 */
[----:B------:R4:W2:Y:S04]  /*3130*/  LDG.E.U16 R141, desc[UR10][R80.64] ;  /* 0x0000000a508d7981 */ /* 0x0008a8000c1e1500 */
[----:B------:R5:W3:Y:S01]  /*3140*/  LDG.E.U16 R119, desc[UR10][R2.64] ;  /* 0x0000000a02777981 */ /* 0x000ae2000c1e1500 */
[----:B----4-:R-:W-:-:S03]  /*3150*/  IMAD.WIDE R80, R5, 0x2, R142 ;  /* 0x0000000205507825 */ /* 0x010fc600078e028e */
[----:B------:R-:W4:Y:S01]  /*3160*/  LDL.64 R142, [R1+0x168] ;  /* 0x00016800018e7983 */ /* 0x000f220000100a00 */
[----:B-----5:R-:W-:-:S03]  /*3170*/  IMAD.WIDE R2, R5, 0x2, R120 ;  /* 0x0000000205027825 */ /* 0x020fc600078e0278 */
[----:B------:R1:W5:Y:S01]  /*3180*/  LDG.E.U16 R145, desc[UR10][R80.64] ;  /* 0x0000000a50917981 */ /* 0x000362000c1e1500 */
[----:B------:R-:W-:-:S03]  /*3190*/  IMAD.WIDE R84, R5, 0x2, R84 ;  /* 0x0000000205547825 */ /* 0x000fc600078e0254 */
[----:B------:R0:W2:Y:S01]  /*31a0*/  LDG.E.U16 R140, desc[UR10][R2.64] ;  /* 0x0000000a028c7981 */ /* 0x0000a2000c1e1500 */
[----:B------:R-:W-:-:S03]  /*31b0*/  IMAD.WIDE R82, R5, 0x2, R82 ;  /* 0x0000000205527825 */ /* 0x000fc600078e0252 */
[----:B------:R-:W2:Y:S01]  /*31c0*/  LDL.64 R120, [R1+0x160] ;  /* 0x0001600001787983 */ /* 0x000ea20000100a00 */
[----:B-1----:R-:W-:-:S03]  /*31d0*/  IMAD.WIDE R80, R5, 0x2, R148 ;  /* 0x0000000205507825 */ /* 0x002fc600078e0294 */
[----:B------:R-:W3:Y:S01]  /*31e0*/  LDG.E.U16 R83, desc[UR10][R82.64] ;  /* 0x0000000a52537981 */ /* 0x000ee2000c1e1500 */
[----:B0-----:R-:W-:-:S03]  /*31f0*/  IMAD.WIDE R2, R5, 0x2, R92 ;  /* 0x0000000205027825 */ /* 0x001fc600078e025c */
[----:B------:R-:W3:Y:S01]  /*3200*/  LDG.E.U16 R93, desc[UR10][R84.64] ;  /* 0x0000000a545d7981 */ /* 0x000ee2000c1e1500 */
[----:B------:R-:W-:-:S03]  /*3210*/  IMAD.WIDE R86, R5, 0x2, R86 ;  /* 0x0000000205567825 */ /* 0x000fc600078e0256 */
[----:B------:R-:W3:Y:S04]  /*3220*/  LDL.64 R148, [R1+0x148] ;  /* 0x0001480001947983 */ /* 0x000ee80000100a00 */
[----:B------:R-:W5:Y:S01]  /*3230*/  LDG.E.U16 R82, desc[UR10][R2.64] ;  /* 0x0000000a02527981 */ /* 0x000f62000c1e1500 */
[----:B------:R-:W-:-:S03]  /*3240*/  IMAD.WIDE R112, R5, 0x2, R112 ;  /* 0x0000000205707825 */ /* 0x000fc600078e0270 */
[----:B------:R0:W5:Y:S04]  /*3250*/  LDG.E.U16 R85, desc[UR10][R80.64] ;  /* 0x0000000a50557981 */ /* 0x000168000c1e1500 */
[----:B------:R1:W5:Y:S01]  /*3260*/  LDG.E.U16 R118, desc[UR10][R86.64] ;  /* 0x0000000a56767981 */ /* 0x000362000c1e1500 */
[----:B------:R-:W-:-:S04]  /*3270*/  IMAD.WIDE R116, R5, 0x2, R116 ;  /* 0x0000000205747825 */ /* 0x000fc800078e0274 */
[C---:B0-----:R-:W-:Y:S01]  /*3280*/  IMAD.WIDE R80, R5.reuse, 0x2, R158 ;  /* 0x0000000205507825 */ /* 0x041fe200078e029e */
[----:B------:R-:W5:Y:S03]  /*3290*/  LDG.E.U16 R144, desc[UR10][R116.64] ;  /* 0x0000000a74907981 */ /* 0x000f66000c1e1500 */
[C---:B------:R-:W-:Y:S01]  /*32a0*/  IMAD.WIDE R2, R5.reuse, 0x2, R122 ;  /* 0x0000000205027825 */ /* 0x040fe200078e027a */
[----:B------:R-:W5:Y:S03]  /*32b0*/  LDL.64 R158, [R1+0x138] ;  /* 0x00013800019e7983 */ /* 0x000f660000100a00 */
[C---:B-1----:R-:W-:Y:S01]  /*32c0*/  IMAD.WIDE R86, R5.reuse, 0x2, R146 ;  /* 0x0000000205567825 */ /* 0x042fe200078e0292 */
[----:B------:R-:W5:Y:S04]  /*32d0*/  LDG.E.U16 R123, desc[UR10][R112.64] ;  /* 0x0000000a707b7981 */ /* 0x000f68000c1e1500 */
[----:B------:R0:W5:Y:S04]  /*32e0*/  LDG.E.U16 R117, desc[UR10][R86.64] ;  /* 0x0000000a56757981 */ /* 0x000168000c1e1500 */
[----:B------:R-:W5:Y:S04]  /*32f0*/  LDL.64 R146, [R1+0x140] ;  /* 0x0001400001927983 */ /* 0x000f680000100a00 */
[----:B------:R1:W5:Y:S01]  /*3300*/  LDG.E.U16 R113, desc[UR10][R80.64] ;  /* 0x0000000a50717981 */ /* 0x000362000c1e1500 */
[----:B0-----:R-:W-:-:S03]  /*3310*/  IMAD.WIDE R86, R5, 0x2, R156 ;  /* 0x0000000205567825 */ /* 0x001fc600078e029c */
[----:B------:R-:W5:Y:S01]  /*3320*/  LDL.64 R156, [R1+0x120] ;  /* 0x00012000019c7983 */ /* 0x000f620000100a00 */
[----:B------:R-:W-:-:S03]  /*3330*/  IMAD.WIDE R150, R5, 0x2, R150 ;  /* 0x0000000205967825 */ /* 0x000fc600078e0296 */
[----:B------:R0:W5:Y:S01]  /*3340*/  LDG.E.U16 R92, desc[UR10][R2.64] ;  /* 0x0000000a025c7981 */ /* 0x000162000c1e1500 */
[----:B-1----:R-:W-:-:S03]  /*3350*/  IMAD.WIDE R80, R5, 0x2, R152 ;  /* 0x0000000205507825 */ /* 0x002fc600078e0298 */
[----:B------:R-:W5:Y:S04]  /*3360*/  LDL.64 R152, [R1+0x118] ;  /* 0x0001180001987983 */ /* 0x000f680000100a00 */
[----:B------:R-:W5:Y:S01]  /*3370*/  LDG.E.U16 R116, desc[UR10][R150.64] ;  /* 0x0000000a96747981 */ /* 0x000f62000c1e1500 */
[----:B0-----:R-:W-:-:S03]  /*3380*/  IMAD.WIDE R2, R5, 0x2, R154 ;  /* 0x0000000205027825 */ /* 0x001fc600078e029a */
[----:B------:R-:W5:Y:S04]  /*3390*/  LDL.64 R154, [R1+0xf0] ;  /* 0x0000f000019a7983 */ /* 0x000f680000100a00 */
[----:B------:R0:W5:Y:S01]  /*33a0*/  LDG.E.U16 R122, desc[UR10][R2.64] ;  /* 0x0000000a027a7981 */ /* 0x000162000c1e1500 */
[----:B------:R-:W-:-:S03]  /*33b0*/  IMAD.WIDE R94, R5, 0x2, R94 ;  /* 0x00000002055e7825 */ /* 0x000fc600078e025e */
[----:B------:R-:W5:Y:S01]  /*33c0*/  LDG.E.U16 R81, desc[UR10][R80.64] ;  /* 0x0000000a50517981 */ /* 0x000f62000c1e1500 */
[----:B------:R-:W-:-:S03]  /*33d0*/  IMAD.WIDE R88, R5, 0x2, R88 ;  /* 0x0000000205587825 */ /* 0x000fc600078e0258 */
[----:B------:R-:W5:Y:S01]  /*33e0*/  LDG.E.U16 R94, desc[UR10][R94.64] ;  /* 0x0000000a5e5e7981 */ /* 0x000f62000c1e1500 */
[----:B0-----:R-:W-:-:S03]  /*33f0*/  IMAD.WIDE R2, R5, 0x2, R214 ;  /* 0x0000000205027825 */ /* 0x001fc600078e02d6 */
[----:B------:R-:W5:Y:S01]  /*3400*/  LDL.64 R214, [R1+0xd0] ;  /* 0x0000d00001d67983 */ /* 0x000f620000100a00 */
[----:B------:R-:W-:-:S03]  /*3410*/  IMAD.WIDE R114, R5, 0x2, R114 ;  /* 0x0000000205727825 */ /* 0x000fc600078e0272 */
[----:B------:R-:W5:Y:S04]  /*3420*/  LDG.E.U16 R80, desc[UR10][R2.64] ;  /* 0x0000000a02507981 */ /* 0x000f68000c1e1500 */
[----:B------:R-:W5:Y:S04]  /*3430*/  LDG.E.U16 R88, desc[UR10][R88.64] ;  /* 0x0000000a58587981 */ /* 0x000f68000c1e1500 */
[----:B------:R-:W5:Y:S04]  /*3440*/  LDG.E.U16 R114, desc[UR10][R114.64] ;  /* 0x0000000a72727981 */ /* 0x000f68000c1e1500 */
[----:B------:R-:W5:Y:S01]  /*3450*/  LDG.E.U16 R87, desc[UR10][R86.64] ;  /* 0x0000000a56577981 */ /* 0x000f62000c1e1500 */
[----:B----4-:R-:W-:-:S05]  /*3460*/  IMAD.WIDE R142, R5, 0x2, R142 ;  /* 0x00000002058e7825 */ /* 0x010fca00078e028e */
[----:B------:R-:W4:Y:S01]  /*3470*/  LDG.E.U16 R0, desc[UR10][R142.64] ;  /* 0x0000000a8e007981 */ /* 0x000f22000c1e1500 */
[----:B--2---:R-:W-:-:S05]  /*3480*/  IMAD.WIDE R120, R5, 0x2, R120 ;  /* 0x0000000205787825 */ /* 0x004fca00078e0278 */
[----:B------:R5:W2:Y:S01]  /*3490*/  LDG.E.U16 R143, desc[UR10][R120.64] ;  /* 0x0000000a788f7981 */ /* 0x000aa2000c1e1500 */
[----:B---3--:R-:W-:-:S05]  /*34a0*/  IMAD.WIDE R148, R5, 0x2, R148 ;  /* 0x0000000205947825 */ /* 0x008fca00078e0294 */
[----:B------:R0:W3:Y:S01]  /*34b0*/  LDG.E.U16 R112, desc[UR10][R148.64] ;  /* 0x0000000a94707981 */ /* 0x0000e2000c1e1500 */
[----:B-----5:R-:W-:-:S03]  /*34c0*/  IMAD.WIDE R120, R5, 0x2, R158 ;  /* 0x0000000205787825 */ /* 0x020fc600078e029e */
[----:B------:R-:W5:Y:S01]  /*34d0*/  LDL.64 R158, [R1+0xe0] ;  /* 0x0000e000019e7983 */ /* 0x000f620000100a00 */
[----:B------:R-:W-:-:S03]  /*34e0*/  IMAD.WIDE R150, R5, 0x2, R156 ;  /* 0x0000000205967825 */ /* 0x000fc600078e029c */
[----:B------:R-:W2:Y:S04]  /*34f0*/  LDG.E.U16 R86, desc[UR10][R120.64] ;  /* 0x0000000a78567981 */ /* 0x000ea8000c1e1500 */
[----:B------:R-:W2:Y:S01]  /*3500*/  LDL.64 R156, [R1+0xb0] ;  /* 0x0000b000019c7983 */ /* 0x000ea20000100a00 */
[----:B0-----:R-:W-:-:S03]  /*3510*/  IMAD.WIDE R148, R5, 0x2, R152 ;  /* 0x0000000205947825 */ /* 0x001fc600078e0298 */
[----:B------:R-:W3:Y:S04]  /*3520*/  LDG.E.U16 R115, desc[UR10][R150.64] ;  /* 0x0000000a96737981 */ /* 0x000ee8000c1e1500 */
[----:B------:R-:W3:Y:S01]  /*3530*/  LDL.64 R152, [R1+0x70] ;  /* 0x0000700001987983 */ /* 0x000ee20000100a00 */
[----:B------:R-:W-:-:S03]  /*3540*/  IMAD.WIDE R146, R5, 0x2, R146 ;  /* 0x0000000205927825 */ /* 0x000fc600078e0292 */
[----:B------:R0:W4:Y:S04]  /*3550*/  LDG.E.U16 R95, desc[UR10][R148.64] ;  /* 0x0000000a945f7981 */ /* 0x000128000c1e1500 */
[----:B------:R1:W4:Y:S01]  /*3560*/  LDG.E.U16 R91, desc[UR10][R146.64] ;  /* 0x0000000a925b7981 */ /* 0x000322000c1e1500 */
[----:B------:R-:W-:-:S03]  /*3570*/  IMAD.WIDE R2, R5, 0x2, R202 ;  /* 0x0000000205027825 */ /* 0x000fc600078e02ca */
[----:B------:R-:W4:Y:S01]  /*3580*/  LDL.64 R202, [R1+0xa0] ;  /* 0x0000a00001ca7983 */ /* 0x000f220000100a00 */
[----:B0-----:R-:W-:-:S03]  /*3590*/  IMAD.WIDE R148, R5, 0x2, R168 ;  /* 0x0000000205947825 */ /* 0x001fc600078e02a8 */
[----:B------:R-:W4:Y:S01]  /*35a0*/  LDL.64 R168, [R1+0x68] ;  /* 0x0000680001a87983 */ /* 0x000f220000100a00 */
[----:B-1----:R-:W-:-:S03]  /*35b0*/  IMAD.WIDE R146, R5, 0x2, R206 ;  /* 0x0000000205927825 */ /* 0x002fc600078e02ce */
[----:B------:R-:W4:Y:S01]  /*35c0*/  LDG.E.U16 R84, desc[UR10][R2.64] ;  /* 0x0000000a02547981 */ /* 0x000f22000c1e1500 */
[----:B------:R-:W-:-:S03]  /*35d0*/  IMAD.WIDE R150, R5, 0x2, R194 ;  /* 0x0000000205967825 */ /* 0x000fc600078e02c2 */
[----:B------:R0:W4:Y:S01]  /*35e0*/  LDG.E.U16 R89, desc[UR10][R146.64] ;  /* 0x0000000a92597981 */ /* 0x000122000c1e1500 */
[----:B------:R-:W-:-:S03]  /*35f0*/  IMAD.WIDE R120, R5, 0x2, R210 ;  /* 0x0000000205787825 */ /* 0x000fc600078e02d2 */
[----:B------:R-:W4:Y:S04]  /*3600*/  LDL.64 R194, [R1+0xa8] ;  /* 0x0000a80001c27983 */ /* 0x000f280000100a00 */
[----:B------:R-:W4:Y:S01]  /*3610*/  LDL.64 R210, [R1+0x98] ;  /* 0x0000980001d27983 */ /* 0x000f220000100a00 */
[----:B0-----:R-:W-:-:S03]  /*3620*/  IMAD.WIDE R146, R5, 0x2, R198 ;  /* 0x0000000205927825 */ /* 0x001fc600078e02c6 */
[----:B------:R-:W4:Y:S04]  /*3630*/  LDL.64 R206, [R1+0x60] ;  /* 0x0000600001ce7983 */ /* 0x000f280000100a00 */
[----:B------:R-:W4:Y:S04]  /*3640*/  LDG.E.U16 R142, desc[UR10][R146.64] ;  /* 0x0000000a928e7981 */ /* 0x000f28000c1e1500 */
[----:B------:R-:W4:Y:S01]  /*3650*/  LDG.E.U16 R120, desc[UR10][R120.64] ;  /* 0x0000000a78787981 */ /* 0x000f22000c1e1500 */
[----:B------:R-:W-:-:S03]  /*3660*/  IMAD.WIDE R154, R5, 0x2, R154 ;  /* 0x00000002059a7825 */ /* 0x000fc600078e029a */
[----:B------:R-:W4:Y:S01]  /*3670*/  LDG.E.U16 R4, desc[UR10][R150.64] ;  /* 0x0000000a96047981 */ /* 0x000f22000c1e1500 */
[C-C-:B------:R-:W-:Y:S02]  /*3680*/  IMAD R72, R68.reuse, 0x20, R12.reuse ;  /* 0x0000002044487824 */ /* 0x140fe400078e020c */
[C-C-:B------:R-:W-:Y:S01]  /*3690*/  IMAD R70, R68.reuse, 0x10, R12.reuse ;  /* 0x0000001044467824 */ /* 0x140fe200078e020c */
[----:B------:R-:W4:Y:S01]  /*36a0*/  LDG.E.U16 R154, desc[UR10][R154.64] ;  /* 0x0000000a9a9a7981 */ /* 0x000f22000c1e1500 */
[----:B------:R-:W-:-:S03]  /*36b0*/  IMAD R74, R68, 0x40, R12 ;  /* 0x00000040444a7824 */ /* 0x000fc600078e020c */
[----:B------:R-:W4:Y:S01]  /*36c0*/  LDG.E.U16 R11, desc[UR10][R148.64] ;  /* 0x0000000a940b7981 */ /* 0x000f22000c1e1500 */
[----:B------:R-:W-:-:S03]  /*36d0*/  LEA R66, R68, R12, 0x2 ;  /* 0x0000000c44427211 */ /* 0x000fc600078e10ff */
[----:B------:R-:W4:Y:S01]  /*36e0*/  LDL.64 R198, [R1+0x58] ;  /* 0x0000580001c67983 */ /* 0x000f220000100a00 */
[----:B-----5:R-:W-:-:S05]  /*36f0*/  IMAD.WIDE R2, R5, 0x2, R158 ;  /* 0x0000000205027825 */ /* 0x020fca00078e029e */
[----:B------:R2:W5:Y:S02]  /*3700*/  LDG.E.U16 R121, desc[UR10][R2.64] ;  /* 0x0000000a02797981 */ /* 0x000564000c1e1500 */
[----:B--2---:R-:W-:-:S04]  /*3710*/  IMAD.WIDE R2, R5, 0x2, R156 ;  /* 0x0000000205027825 */ /* 0x004fc800078e029c */
[C---:B---3--:R-:W-:Y:S01]  /*3720*/  IMAD.WIDE R146, R5.reuse, 0x2, R152 ;  /* 0x0000000205927825 */ /* 0x048fe200078e0298 */
[----:B------:R-:W2:Y:S04]  /*3730*/  LDG.E.U16 R155, desc[UR10][R2.64] ;  /* 0x0000000a029b7981 */ /* 0x000ea8000c1e1500 */
[----:B------:R0:W3:Y:S02]  /*3740*/  LDG.E.U16 R156, desc[UR10][R146.64] ;  /* 0x0000000a929c7981 */ /* 0x0000e4000c1e1500 */
[C---:B0-----:R-:W-:Y:S02]  /*3750*/  IMAD.WIDE R146, R5.reuse, 0x2, R214 ;  /* 0x0000000205927825 */ /* 0x041fe400078e02d6 */
[----:B------:R-:W2:Y:S02]  /*3760*/  LDL.64 R214, [R1+0x90] ;  /* 0x0000900001d67983 */ /* 0x000ea40000100a00 */
[----:B------:R-:W-:-:S04]  /*3770*/  IMAD.WIDE R150, R5, 0x2, R72 ;  /* 0x0000000205967825 */ /* 0x000fc800078e0248 */
[C---:B------:R-:W-:Y:S01]  /*3780*/  IMAD.WIDE R148, R5.reuse, 0x2, R70 ;  /* 0x0000000205947825 */ /* 0x040fe200078e0246 */
[----:B------:R4:W3:Y:S03]  /*3790*/  LDG.E.U16 R158, desc[UR10][R150.64] ;  /* 0x0000000a969e7981 */ /* 0x0008e6000c1e1500 */
[C---:B------:R-:W-:Y:S01]  /*37a0*/  IMAD.WIDE R2, R5.reuse, 0x2, R218 ;  /* 0x0000000205027825 */ /* 0x040fe200078e02da */
[----:B------:R0:W3:Y:S03]  /*37b0*/  LDG.E.U16 R157, desc[UR10][R148.64] ;  /* 0x0000000a949d7981 */ /* 0x0000e6000c1e1500 */
[C---:B------:R-:W-:Y:S01]  /*37c0*/  IMAD.WIDE R152, R5.reuse, 0x2, R74 ;  /* 0x0000000205987825 */ /* 0x040fe200078e024a */
[----:B------:R-:W3:Y:S03]  /*37d0*/  LDL.64 R218, [R1+0x38] ;  /* 0x0000380001da7983 */ /* 0x000ee60000100a00 */
[C---:B----4-:R-:W-:Y:S01]  /*37e0*/  IMAD.WIDE R150, R5.reuse, 0x2, R168 ;  /* 0x0000000205967825 */ /* 0x050fe200078e02a8 */
[----:B------:R1:W4:Y:S03]  /*37f0*/  LDG.E.U16 R159, desc[UR10][R152.64] ;  /* 0x0000000a989f7981 */ /* 0x000326000c1e1500 */
[C---:B0-----:R-:W-:Y:S01]  /*3800*/  IMAD.WIDE R148, R5.reuse, 0x2, R194 ;  /* 0x0000000205947825 */ /* 0x041fe200078e02c2 */
[----:B------:R0:W3:Y:S04]  /*3810*/  LDG.E.U16 R168, desc[UR10][R2.64] ;  /* 0x0000000a02a87981 */ /* 0x0000e8000c1e1500 */
[----:B------:R0:W3:Y:S01]  /*3820*/  LDG.E.U16 R169, desc[UR10][R146.64] ;  /* 0x0000000a92a97981 */ /* 0x0000e2000c1e1500 */
[----:B-1----:R-:W-:-:S03]  /*3830*/  IMAD.WIDE R152, R5, 0x2, R66 ;  /* 0x0000000205987825 */ /* 0x002fc600078e0242 */
[----:B------:R1:W3:Y:S01]  /*3840*/  LDG.E.U16 R194, desc[UR10][R148.64] ;  /* 0x0000000a94c27981 */ /* 0x0002e2000c1e1500 */
[----:B0-----:R-:W-:-:S03]  /*3850*/  IMAD.WIDE R2, R5, 0x2, R202 ;  /* 0x0000000205027825 */ /* 0x001fc600078e02ca */
[----:B------:R-:W3:Y:S01]  /*3860*/  LDL.64 R202, [R1+0x50] ;  /* 0x0000500001ca7983 */ /* 0x000ee20000100a00 */
[----:B------:R-:W-:-:S03]  /*3870*/  IMAD.WIDE R146, R5, 0x2, R210 ;  /* 0x0000000205927825 */ /* 0x000fc600078e02d2 */
[----:B------:R-:W4:Y:S01]  /*3880*/  LDL.64 R210, [R1+0x88] ;  /* 0x0000880001d27983 */ /* 0x000f220000100a00 */
[----:B-1----:R-:W-:-:S03]  /*3890*/  IMAD.WIDE R148, R5, 0x2, R206 ;  /* 0x0000000205947825 */ /* 0x002fc600078e02ce */
[----:B------:R-:W5:Y:S04]  /*38a0*/  LDL.64 R206, [R1+0x48] ;  /* 0x0000480001ce7983 */ /* 0x000f680000100a00 */
[----:B------:R-:W5:Y:S01]  /*38b0*/  LDG.E.U16 R152, desc[UR10][R152.64] ;  /* 0x0000000a98987981 */ /* 0x000f62000c1e1500 */
[----:B------:R-:W-:-:S03]  /*38c0*/  IMAD R68, R68, 0x8, R12 ;  /* 0x0000000844447824 */ /* 0x000fc600078e020c */
[----:B------:R-:W5:Y:S04]  /*38d0*/  LDG.E.U16 R195, desc[UR10][R150.64] ;  /* 0x0000000a96c37981 */ /* 0x000f68000c1e1500 */
[----:B------:R2:W5:Y:S02]  /*38e0*/  LDG.E.U16 R153, desc[UR10][R2.64] ;  /* 0x0000000a02997981 */ /* 0x000564000c1e1500 */
[C---:B--2---:R-:W-:Y:S02]  /*38f0*/  IMAD.WIDE R2, R5.reuse, 0x2, R214 ;  /* 0x0000000205027825 */ /* 0x044fe400078e02d6 */
[----:B------:R-:W2:Y:S02]  /*3900*/  LDL.64 R214, [R1+0x40] ;  /* 0x0000400001d67983 */ /* 0x000ea40000100a00 */
[----:B------:R-:W-:-:S02]  /*3910*/  IMAD.WIDE R150, R5, 0x2, R198 ;  /* 0x0000000205967825 */ /* 0x000fc400078e02c6 */
[----:B------:R0:W2:Y:S04]  /*3920*/  LDG.E.U16 R198, desc[UR10][R146.64] ;  /* 0x0000000a92c67981 */ /* 0x0000a8000c1e1500 */
[----:B------:R3:W2:Y:S04]  /*3930*/  LDG.E.U16 R199, desc[UR10][R148.64] ;  /* 0x0000000a94c77981 */ /* 0x0006a8000c1e1500 */
[----:B------:R-:W2:Y:S01]  /*3940*/  LDG.E.U16 R150, desc[UR10][R150.64] ;  /* 0x0000000a96967981 */ /* 0x000ea2000c1e1500 */
[----:B0-----:R-:W-:-:S05]  /*3950*/  IMAD.WIDE R146, R5, 0x2, R68 ;  /* 0x0000000205927825 */ /* 0x001fca00078e0244 */
[----:B------:R4:W2:Y:S01]  /*3960*/  LDG.E.U16 R151, desc[UR10][R146.64] ;  /* 0x0000000a92977981 */ /* 0x0008a2000c1e1500 */
[----:B---3--:R-:W-:-:S03]  /*3970*/  IMAD.WIDE R148, R5, 0x2, R202 ;  /* 0x0000000205947825 */ /* 0x008fc600078e02ca */
[----:B------:R0:W3:Y:S01]  /*3980*/  LDG.E.U16 R202, desc[UR10][R2.64] ;  /* 0x0000000a02ca7981 */ /* 0x0000e2000c1e1500 */
[----:B----4-:R-:W-:-:S03]  /*3990*/  IMAD.WIDE R146, R5, 0x2, R210 ;  /* 0x0000000205927825 */ /* 0x010fc600078e02d2 */
[----:B------:R5:W4:Y:S01]  /*39a0*/  LDG.E.U16 R203, desc[UR10][R148.64] ;  /* 0x0000000a94cb7981 */ /* 0x000b22000c1e1500 */
[----:B0-----:R-:W-:-:S04]  /*39b0*/  IMAD.WIDE R2, R5, 0x2, R236 ;  /* 0x0000000205027825 */ /* 0x001fc800078e02ec */
[C---:B-----5:R-:W-:Y:S02]  /*39c0*/  IMAD.WIDE R148, R5.reuse, 0x2, R206 ;  /* 0x0000000205947825 */ /* 0x060fe400078e02ce */
[----:B------:R0:W5:Y:S04]  /*39d0*/  LDG.E.U16 R207, desc[UR10][R146.64] ;  /* 0x0000000a92cf7981 */ /* 0x000168000c1e1500 */
[----:B------:R-:W3:Y:S04]  /*39e0*/  LDG.E.U16 R210, desc[UR10][R148.64] ;  /* 0x0000000a94d27981 */ /* 0x000ee8000c1e1500 */
[----:B------:R1:W3:Y:S01]  /*39f0*/  LDG.E.U16 R206, desc[UR10][R2.64] ;  /* 0x0000000a02ce7981 */ /* 0x0002e2000c1e1500 */
[----:B0-----:R-:W-:-:S04]  /*3a00*/  IMAD.WIDE R146, R5, 0x2, R230 ;  /* 0x0000000205927825 */ /* 0x001fc800078e02e6 */
[----:B-1----:R-:W-:-:S05]  /*3a10*/  IMAD.WIDE R2, R5, 0x2, R234 ;  /* 0x0000000205027825 */ /* 0x002fca00078e02ea */
[----:B------:R0:W3:Y:S02]  /*3a20*/  LDG.E.U16 R211, desc[UR10][R2.64] ;  /* 0x0000000a02d37981 */ /* 0x0000e4000c1e1500 */
[----:B0-----:R-:W-:-:S04]  /*3a30*/  IMAD.WIDE R2, R5, 0x2, R226 ;  /* 0x0000000205027825 */ /* 0x001fc800078e02e2 */
[C---:B--2---:R-:W-:Y:S02]  /*3a40*/  IMAD.WIDE R148, R5.reuse, 0x2, R214 ;  /* 0x0000000205947825 */ /* 0x044fe400078e02d6 */
[----:B------:R0:W2:Y:S04]  /*3a50*/  LDG.E.U16 R214, desc[UR10][R146.64] ;  /* 0x0000000a92d67981 */ /* 0x0000a8000c1e1500 */
[----:B------:R1:W2:Y:S01]  /*3a60*/  LDG.E.U16 R215, desc[UR10][R148.64] ;  /* 0x0000000a94d77981 */ /* 0x0002a2000c1e1500 */
[----:B0-----:R-:W-:-:S04]  /*3a70*/  IMAD.WIDE R146, R5, 0x2, R222 ;  /* 0x0000000205927825 */ /* 0x001fc800078e02de */
[----:B-1----:R-:W-:Y:S02]  /*3a80*/  IMAD.WIDE R148, R5, 0x2, R218 ;  /* 0x0000000205947825 */ /* 0x002fe400078e02da */
[----:B------:R-:W2:Y:S04]  /*3a90*/  LDG.E.U16 R218, desc[UR10][R2.64] ;  /* 0x0000000a02da7981 */ /* 0x000ea8000c1e1500 */
[----:B------:R-:W2:Y:S04]  /*3aa0*/  LDG.E.U16 R146, desc[UR10][R146.64] ;  /* 0x0000000a92927981 */ /* 0x000ea8000c1e1500 */
[----:B------:R0:W2:Y:S02]  /*3ab0*/  LDG.E.U16 R148, desc[UR10][R148.64] ;  /* 0x0000000a94947981 */ /* 0x0000a4000c1e1500 */
[----:B0-----:R-:W0:Y:S02]  /*3ac0*/  S2R R149, SR_TID.X ;  /* 0x0000000000957919 */ /* 0x001e240000002100 */
[----:B0-----:R-:W-:-:S02]  /*3ad0*/  LOP3.LUT R147, R149, 0x7, RZ, 0xc0, !PT ;  /* 0x0000000795937812 */ /* 0x001fc400078ec0ff */
[----:B------:R-:W-:-:S03]  /*3ae0*/  LOP3.LUT R219, R149, 0xe0, RZ, 0xc0, !PT ;  /* 0x000000e095db7812 */ /* 0x000fc600078ec0ff */
[----:B------:R-:W-:Y:S02]  /*3af0*/  IMAD.SHL.U32 R3, R147, 0x10, RZ ;  /* 0x0000001093037824 */ /* 0x000fe400078e00ff */
[----:B------:R-:W-:-:S03]  /*3b00*/  IMAD.SHL.U32 R2, R149, 0x8, RZ ;  /* 0x0000000895027824 */ /* 0x000fc600078e00ff */
[----:B------:R-:W-:Y:S01]  /*3b10*/  LEA R3, R219, R3, 0x7 ;  /* 0x00000003db037211 */ /* 0x000fe200078e38ff */
[----:B------:R-:W-:Y:S01]  /*3b20*/  IMAD.SHL.U32 R219, R149, 0x2, RZ ;  /* 0x0000000295db7824 */ /* 0x000fe200078e00ff */
[----:B------:R-:W-:-:S04]  /*3b30*/  LOP3.LUT R2, R2, 0x30, RZ, 0xc0, !PT ;  /* 0x0000003002027812 */ /* 0x000fc800078ec0ff */
[----:B------:R-:W-:Y:S01]  /*3b40*/  LOP3.LUT R3, R3, 0x30, R219, 0x78, !PT ;  /* 0x0000003003037812 */ /* 0x000fe200078e78db */
[----:B------:R-:W-:-:S04]  /*3b50*/  IMAD R2, R147, 0x40, R2 ;  /* 0x0000004093027824 */ /* 0x000fc800078e0202 */
[----:B------:R-:W-:Y:S02]  /*3b60*/  IMAD R3, R147, 0x200, R3 ;  /* 0x0000020093037824 */ /* 0x000fe400078e0203 */
[----:B------:R-:W-:Y:S01]  /*3b70*/  IMAD.SHL.U32 R147, R243, 0x2, RZ ;  /* 0x00000002f3937824 */ /* 0x000fe200078e00ff */
[----:B------:R-:W-:Y:S06]  /*3b80*/  BAR.SYNC.DEFER_BLOCKING 0x0 ;  /* 0x0000000000007b1d */ /* 0x000fec0000010000 */
[----:B------:R0:W-:Y:S04]  /*3b90*/  STS.U16 [R147+UR6+0x3000], R0 ;  /* 0x0030000093007988 */ /* 0x0001e80008000406 */
[----:B------:R1:W-:Y:S01]  /*3ba0*/  STS.U16 [R147+UR6], R90 ;  /* 0x0000005a93007988 */ /* 0x0003e20008000406 */
[----:B0-----:R-:W-:-:S03]  /*3bb0*/  LOP3.LUT R0, R147, 0x10, RZ, 0x3c, !PT ;  /* 0x0000001093007812 */ /* 0x001fc600078e3cff */
[----:B------:R-:W-:Y:S01]  /*3bc0*/  STS.U16 [R147+UR6+0x1000], R157 ;  /* 0x0010009d93007988 */ /* 0x000fe20008000406 */
[----:B-1----:R-:W-:-:S03]  /*3bd0*/  LOP3.LUT R90, R147, 0x20, RZ, 0x3c, !PT ;  /* 0x00000020935a7812 */ /* 0x002fc600078e3cff */
        /* <DEDUP_REMOVED lines=12> */
[----:B------:R0:W-:Y:S04]  /*3ca0*/  STS.U16 [R0+UR6+0x7200], R195 ;  /* 0x007200c300007988 */ /* 0x0001e80008000406 */
[----:B------:R-:W-:Y:S01]  /*3cb0*/  STS.U16 [R90+UR6+0x400], R152 ;  /* 0x000400985a007988 */ /* 0x000fe20008000406 */
[----:B------:R-:W-:-:S02]  /*3cc0*/  LOP3.LUT R2, R2, 0x10, R219, 0x78, !PT ;  /* 0x0000001002027812 */ /* 0x000fc400078e78db */
[----:B------:R-:W-:Y:S01]  /*3cd0*/  LOP3.LUT R149, R149, 0x10, RZ, 0xc0, !PT ;  /* 0x0000001095957812 */ /* 0x000fe200078ec0ff */
[----:B------:R-:W1:Y:S01]  /*3ce0*/  S2R R222, SR_TID.X ;  /* 0x0000000000de7919 */ /* 0x000e620000002100 */
[C---:B0-----:R-:W-:Y:S01]  /*3cf0*/  LOP3.LUT R0, R147.reuse, 0x30, RZ, 0x3c, !PT ;  /* 0x0000003093007812 */ /* 0x041fe200078e3cff */
[----:B------:R-:W-:Y:S04]  /*3d00*/  STS.U16 [R90+UR6+0x1400], R140 ;  /* 0x0014008c5a007988 */ /* 0x000fe80008000406 */
[----:B------:R-:W-:Y:S04]  /*3d10*/  STS.U16 [R90+UR6+0x2400], R123 ;  /* 0x0024007b5a007988 */ /* 0x000fe80008000406 */
[----:B------:R-:W-:Y:S04]  /*3d20*/  STS.U16 [R90+UR6+0x3400], R122 ;  /* 0x0034007a5a007988 */ /* 0x000fe80008000406 */
[----:B------:R-:W-:Y:S04]  /*3d30*/  STS.U16 [R90+UR6+0x4400], R115 ;  /* 0x004400735a007988 */ /* 0x000fe80008000406 */
[----:B------:R-:W-:Y:S04]  /*3d40*/  STS.U16 [R90+UR6+0x5400], R121 ;  /* 0x005400795a007988 */ /* 0x000fe80008000406 */
[----:B------:R-:W-:Y:S04]  /*3d50*/  STS.U16 [R90+UR6+0x6400], R153 ;  /* 0x006400995a007988 */ /* 0x000fe80008000406 */
[----:B------:R0:W-:Y:S04]  /*3d60*/  STS.U16 [R90+UR6+0x7400], R199 ;  /* 0x007400c75a007988 */ /* 0x0001e80008000406 */
[----:B------:R1:W-:Y:S04]  /*3d70*/  STS.U16 [R0+UR6+0x2600], R117 ;  /* 0x0026007500007988 */ /* 0x0003e80008000406 */
[----:B------:R-:W-:Y:S01]  /*3d80*/  STS.U16 [R0+UR6+0x600], R119 ;  /* 0x0006007700007988 */ /* 0x000fe20008000406 */
[----:B0-----:R-:W-:-:S03]  /*3d90*/  LOP3.LUT R90, R147, 0x40, RZ, 0x3c, !PT ;  /* 0x00000040935a7812 */ /* 0x001fc600078e3cff */
[----:B------:R-:W-:Y:S01]  /*3da0*/  STS.U16 [R0+UR6+0x1600], R118 ;  /* 0x0016007600007988 */ /* 0x000fe20008000406 */
[----:B-1----:R-:W-:-:S03]  /*3db0*/  IMAD.SHL.U32 R117, R243, 0x2, RZ ;  /* 0x00000002f3757824 */ /* 0x002fc600078e00ff */
[----:B------:R-:W-:Y:S04]  /*3dc0*/  STS.U16 [R0+UR6+0x3600], R116 ;  /* 0x0036007400007988 */ /* 0x000fe80008000406 */
[----:B------:R-:W-:Y:S01]  /*3dd0*/  STS.U16 [R0+UR6+0x4600], R95 ;  /* 0x0046005f00007988 */ /* 0x000fe20008000406 */
[----:B------:R-:W-:-:S03]  /*3de0*/  LOP3.LUT R117, R117, 0x70, RZ, 0x3c, !PT ;  /* 0x0000007075757812 */ /* 0x000fc600078e3cff */
[----:B------:R-:W-:Y:S04]  /*3df0*/  STS.U16 [R0+UR6+0x5600], R168 ;  /* 0x005600a800007988 */ /* 0x000fe80008000406 */
[----:B------:R-:W-:Y:S04]  /*3e00*/  STS.U16 [R0+UR6+0x6600], R198 ;  /* 0x006600c600007988 */ /* 0x000fe80008000406 */
[----:B------:R0:W-:Y:S04]  /*3e10*/  STS.U16 [R0+UR6+0x7600], R150 ;  /* 0x0076009600007988 */ /* 0x0001e80008000406 */
[----:B------:R-:W-:Y:S04]  /*3e20*/  STS.U16 [R90+UR6+0x800], R151 ;  /* 0x000800975a007988 */ /* 0x000fe80008000406 */
[----:B------:R-:W2:Y:S01]  /*3e30*/  LDL.64 R144, [R1+0x20] ;  /* 0x0000200001907983 */ /* 0x000ea20000100a00 */
[----:B0-----:R-:W-:-:S02]  /*3e40*/  LOP3.LUT R0, R147, 0x50, RZ, 0x3c, !PT ;  /* 0x0000005093007812 */ /* 0x001fc400078e3cff */
[----:B------:R-:W-:Y:S01]  /*3e50*/  LOP3.LUT R147, R147, 0x60, RZ, 0x3c, !PT ;  /* 0x0000006093937812 */ /* 0x000fe200078e3cff */
[----:B------:R-:W-:Y:S04]  /*3e60*/  STS.U16 [R90+UR6+0x1800], R114 ;  /* 0x001800725a007988 */ /* 0x000fe80008000406 */
[----:B------:R-:W-:Y:S04]  /*3e70*/  STS.U16 [R90+UR6+0x2800], R113 ;  /* 0x002800715a007988 */ /* 0x000fe80008000406 */
[----:B------:R-:W-:Y:S04]  /*3e80*/  STS.U16 [R90+UR6+0x3800], R112 ;  /* 0x003800705a007988 */ /* 0x000fe80008000406 */
[----:B------:R-:W-:Y:S04]  /*3e90*/  STS.U16 [R90+UR6+0x4800], R89 ;  /* 0x004800595a007988 */ /* 0x000fe80008000406 */
[----:B------:R-:W-:Y:S04]  /*3ea0*/  STS.U16 [R90+UR6+0x5800], R169 ;  /* 0x005800a95a007988 */ /* 0x000fe80008000406 */
[----:B---3--:R-:W-:Y:S04]  /*3eb0*/  STS.U16 [R90+UR6+0x6800], R202 ;  /* 0x006800ca5a007988 */ /* 0x008fe80008000406 */
[----:B----4-:R-:W-:Y:S04]  /*3ec0*/  STS.U16 [R90+UR6+0x7800], R203 ;  /* 0x007800cb5a007988 */ /* 0x010fe80008000406 */
[----:B------:R-:W-:Y:S04]  /*3ed0*/  STS.U16 [R0+UR6+0xa00], R94 ;  /* 0x000a005e00007988 */ /* 0x000fe80008000406 */
[----:B------:R-:W-:Y:S04]  /*3ee0*/  STS.U16 [R0+UR6+0x1a00], R93 ;  /* 0x001a005d00007988 */ /* 0x000fe80008000406 */
[----:B------:R-:W-:Y:S04]  /*3ef0*/  STS.U16 [R0+UR6+0x2a00], R92 ;  /* 0x002a005c00007988 */ /* 0x000fe80008000406 */
[----:B------:R-:W-:Y:S04]  /*3f00*/  STS.U16 [R0+UR6+0x3a00], R91 ;  /* 0x003a005b00007988 */ /* 0x000fe80008000406 */
[----:B------:R-:W-:Y:S04]  /*3f10*/  STS.U16 [R0+UR6+0x4a00], R84 ;  /* 0x004a005400007988 */ /* 0x000fe80008000406 */
[----:B------:R-:W-:Y:S04]  /*3f20*/  STS.U16 [R0+UR6+0x5a00], R206 ;  /* 0x005a00ce00007988 */ /* 0x000fe80008000406 */
[----:B-----5:R-:W-:Y:S04]  /*3f30*/  STS.U16 [R0+UR6+0x6a00], R207 ;  /* 0x006a00cf00007988 */ /* 0x020fe80008000406 */
[----:B------:R0:W-:Y:S04]  /*3f40*/  STS.U16 [R0+UR6+0x7a00], R210 ;  /* 0x007a00d200007988 */ /* 0x0001e80008000406 */
[----:B------:R-:W-:Y:S04]  /*3f50*/  STS.U16 [R147+UR6+0xc00], R88 ;  /* 0x000c005893007988 */ /* 0x000fe80008000406 */
[----:B------:R-:W-:Y:S04]  /*3f60*/  STS.U16 [R147+UR6+0x1c00], R85 ;  /* 0x001c005593007988 */ /* 0x000fe80008000406 */
[----:B------:R-:W-:Y:S04]  /*3f70*/  STS.U16 [R147+UR6+0x2c00], R87 ;  /* 0x002c005793007988 */ /* 0x000fe80008000406 */
[----:B------:R-:W-:Y:S04]  /*3f80*/  STS.U16 [R147+UR6+0x3c00], R86 ;  /* 0x003c005693007988 */ /* 0x000fe80008000406 */
[----:B------:R1:W-:Y:S04]  /*3f90*/  STS.U16 [R147+UR6+0x4c00], R4 ;  /* 0x004c000493007988 */ /* 0x0003e80008000406 */
[----:B------:R-:W-:Y:S04]  /*3fa0*/  STS.U16 [R147+UR6+0x5c00], R211 ;  /* 0x005c00d393007988 */ /* 0x000fe80008000406 */
[----:B--2---:R-:W-:Y:S04]  /*3fb0*/  STS.U16 [R147+UR6+0x6c00], R214 ;  /* 0x006c00d693007988 */ /* 0x004fe80008000406 */
        /* <DEDUP_REMOVED lines=9> */
[----:B------:R-:W-:Y:S01]  /*4050*/  BAR.SYNC.DEFER_BLOCKING 0x0 ;  /* 0x0000000000007b1d */ /* 0x000fe20000010000 */
[----:B------:R-:W-:-:S04]  /*4060*/  LEA R2, R149, R2, 0x5 ;  /* 0x0000000295027211 */ /* 0x000fc800078e28ff */
[----:B0-----:R-:W-:Y:S02]  /*4070*/  LOP3.LUT R0, R2, 0x20, RZ, 0x3c, !PT ;  /* 0x0000002002007812 */ /* 0x001fe400078e3cff */
[----:B-1----:R-:W-:Y:S01]  /*4080*/  LOP3.LUT R4, R3, 0x40, RZ, 0x3c, !PT ;  /* 0x0000004003047812 */ /* 0x002fe200078e3cff */
[----:B--2---:R-:W2:Y:S04]  /*4090*/  LDL.64 R146, [R1+0x28] ;  /* 0x0000280001927983 */ /* 0x004ea80000100a00 */
[----:B------:R-:W-:Y:S04]  /*40a0*/  LDSM.16.MT88.4 R84, [R2+UR6+0x8000] ;  /* 0x008000060254783b */ /* 0x000fe80008004200 */
[----:B------:R-:W0:Y:S04]  /*40b0*/  LDSM.16.M88.4 R92, [R3+UR6] ;  /* 0x00000006035c783b */ /* 0x000e280008000200 */
[----:B------:R-:W1:Y:S04]  /*40c0*/  LDSM.16.MT88.4 R140, [R0+UR6+0x8000] ;  /* 0x00800006008c783b */ /* 0x000e680008004200 */
[----:B------:R-:W3:Y:S04]  /*40d0*/  LDSM.16.MT88.4 R80, [R2+UR6+0x8400] ;  /* 0x008400060250783b */ /* 0x000ee80008004200 */
[----:B------:R-:W4:Y:S04]  /*40e0*/  LDSM.16.MT88.4 R112, [R0+UR6+0x8400] ;  /* 0x008400060070783b */ /* 0x000f280008004200 */
[----:B------:R-:W-:Y:S04]  /*40f0*/  LDSM.16.MT88.4 R120, [R2+UR6+0x8800] ;  /* 0x008800060278783b */ /* 0x000fe80008004200 */
[----:B------:R-:W5:Y:S04]  /*4100*/  LDSM.16.M88.4 R88, [R4+UR6] ;  /* 0x000000060458783b */ /* 0x000f680008000200 */
[----:B------:R-:W4:Y:S01]  /*4110*/  LDSM.16.MT88.4 R116, [R0+UR6+0x8800] ;  /* 0x008800060074783b */ /* 0x000f220008004200 */
[-C--:B0-----:R-:W-:Y:S08]  /*4120*/  HMMA.16816.F32 R84, R84, R92.reuse, RZ ;  /* 0x0000005c5454723c */ /* 0x081ff000000018ff */
[----:B-1----:R-:W-:-:S12]  /*4130*/  HMMA.16816.F32 R140, R140, R92, RZ ;  /* 0x0000005c8c8c723c */ /* 0x002fd800000018ff */
[-C--:B---3--:R-:W-:Y:S01]  /*4140*/  HMMA.16816.F32 R80, R80, R94.reuse, R84 ;  /* 0x0000005e5050723c */ /* 0x088fe20000001854 */
[----:B------:R-:W0:Y:S07]  /*4150*/  LDSM.16.MT88.4 R84, [R2+UR6+0x8c00] ;  /* 0x008c00060254783b */ /* 0x000e2e0008004200 */
[----:B----4-:R-:W-:Y:S01]  /*4160*/  HMMA.16816.F32 R92, R112, R94, R140 ;  /* 0x0000005e705c723c */ /* 0x010fe2000000188c */
[----:B------:R-:W1:Y:S04]  /*4170*/  LDSM.16.MT88.4 R112, [R0+UR6+0x8c00] ;  /* 0x008c00060070783b */ /* 0x000e680008004200 */
[----:B------:R-:W-:Y:S07]  /*4180*/  LDSM.16.MT88.4 R140, [R2+UR6+0x9000] ;  /* 0x00900006028c783b */ /* 0x000fee0008004200 */
[-C--:B-----5:R-:W-:Y:S01]  /*4190*/  HMMA.16816.F32 R120, R120, R88.reuse, R80 ;  /* 0x000000587878723c */ /* 0x0a0fe20000001850 */
[----:B------:R-:W3:Y:S07]  /*41a0*/  LDSM.16.M88.4 R80, [R3+UR6+0x80] ;  /* 0x000080060350783b */ /* 0x000eee0008000200 */
[----:B------:R-:W-:Y:S01]  /*41b0*/  HMMA.16816.F32 R116, R116, R88, R92 ;  /* 0x000000587474723c */ /* 0x000fe2000000185c */
[----:B------:R-:W4:Y:S11]  /*41c0*/  LDSM.16.MT88.4 R92, [R0+UR6+0x9000] ;  /* 0x00900006005c783b */ /* 0x000f360008004200 */
[-C--:B0-----:R-:W-:Y:S01]  /*41d0*/  HMMA.16816.F32 R84, R84, R90.reuse, R120 ;  /* 0x0000005a5454723c */ /* 0x081fe20000001878 */
[----:B------:R-:W0:Y:S07]  /*41e0*/  LDSM.16.MT88.4 R120, [R2+UR6+0x9400] ;  /* 0x009400060278783b */ /* 0x000e2e0008004200 */
[----:B-1----:R-:W-:Y:S01]  /*41f0*/  HMMA.16816.F32 R88, R112, R90, R116 ;  /* 0x0000005a7058723c */ /* 0x002fe20000001874 */
[----:B------:R-:W1:Y:S04]  /*4200*/  LDSM.16.MT88.4 R116, [R0+UR6+0x9400] ;  /* 0x009400060074783b */ /* 0x000e680008004200 */
[----:B------:R-:W-:Y:S07]  /*4210*/  LDSM.16.M88.4 R112, [R4+UR6+0x80] ;  /* 0x000080060470783b */ /* 0x000fee0008000200 */
[-C--:B---3--:R-:W-:Y:S01]  /*4220*/  HMMA.16816.F32 R140, R140, R80.reuse, R84 ;  /* 0x000000508c8c723c */ /* 0x088fe20000001854 */
[----:B------:R-:W3:Y:S07]  /*4230*/  LDSM.16.MT88.4 R84, [R2+UR6+0x9800] ;  /* 0x009800060254783b */ /* 0x000eee0008004200 */
[----:B----4-:R-:W-:Y:S01]  /*4240*/  HMMA.16816.F32 R92, R92, R80, R88 ;  /* 0x000000505c5c723c */ /* 0x010fe20000001858 */
[----:B------:R-:W4:Y:S11]  /*4250*/  LDSM.16.MT88.4 R88, [R0+UR6+0x9800] ;  /* 0x009800060058783b */ /* 0x000f360008004200 */
[-C--:B0-----:R-:W-:Y:S01]  /*4260*/  HMMA.16816.F32 R120, R120, R82.reuse, R140 ;  /* 0x000000527878723c */ /* 0x081fe2000000188c */
[----:B------:R-:W0:Y:S07]  /*4270*/  LDSM.16.MT88.4 R140, [R2+UR6+0x9c00] ;  /* 0x009c0006028c783b */ /* 0x000e2e0008004200 */
[----:B-1----:R-:W-:Y:S01]  /*4280*/  HMMA.16816.F32 R92, R116, R82, R92 ;  /* 0x00000052745c723c */ /* 0x002fe2000000185c */
[----:B------:R-:W1:Y:S04]  /*4290*/  LDSM.16.MT88.4 R80, [R0+UR6+0x9c00] ;  /* 0x009c00060050783b */ /* 0x000e680008004200 */
[----:B------:R-:W-:Y:S07]  /*42a0*/  LDSM.16.MT88.4 R116, [R2+UR6+0xa000] ;  /* 0x00a000060274783b */ /* 0x000fee0008004200 */
[-C--:B---3--:R-:W-:Y:S01]  /*42b0*/  HMMA.16816.F32 R120, R84, R112.reuse, R120 ;  /* 0x000000705478723c */ /* 0x088fe20000001878 */
[----:B------:R-:W3:Y:S07]  /*42c0*/  LDSM.16.M88.4 R84, [R3+UR6+0x100] ;  /* 0x000100060354783b */ /* 0x000eee0008000200 */
[----:B----4-:R-:W-:Y:S01]  /*42d0*/  HMMA.16816.F32 R92, R88, R112, R92 ;  /* 0x00000070585c723c */ /* 0x010fe2000000185c */
        /* <DEDUP_REMOVED lines=31> */
[----:B------:R-:W1:Y:S11]  /*44d0*/  LDSM.16.MT88.4 R84, [R0+UR6+0xbc00] ;  /* 0x00bc00060054783b */ /* 0x000e760008004200 */
[----:B---3--:R-:W-:Y:S01]  /*44e0*/  HMMA.16816.F32 R116, R140, R112, R116 ;  /* 0x000000708c74723c */ /* 0x008fe20000001874 */
[----:B------:R-:W-:Y:S01]  /*44f0*/  SHF.R.U32.HI R91, RZ, 0x3, R243 ;  /* 0x00000003ff5b7819 */ /* 0x000fe200000116f3 */
[----:B------:R-:W3:Y:S01]  /*4500*/  LDL.64 R142, [R1+0x18] ;  /* 0x00001800018e7983 */ /* 0x000ee20000100a00 */
[----:B------:R-:W-:-:S03]  /*4510*/  LEA R90, R243, UR6, 0x2 ;  /* 0x00000006f35a7c11 */ /* 0x000fc6000f8e10ff */
[----:B------:R-:W5:Y:S02]  /*4520*/  LDL.64 R140, [R1+0x10] ;  /* 0x00001000018c7983 */ /* 0x000f640000100a00 */
[----:B----4-:R-:W-:-:S12]  /*4530*/  HMMA.16816.F32 R80, R92, R112, R80 ;  /* 0x000000705c50723c */ /* 0x010fd80000001850 */
[-C--:B0-----:R-:W-:Y:S01]  /*4540*/  HMMA.16816.F32 R116, R120, R114.reuse, R116 ;  /* 0x000000727874723c */ /* 0x081fe20000001874 */
[----:B------:R-:W-:Y:S01]  /*4550*/  LOP3.LUT R91, R91, 0x1c, RZ, 0xc0, !PT ;  /* 0x0000001c5b5b7812 */ /* 0x000fe200078ec0ff */
[----:B------:R-:W4:Y:S04]  /*4560*/  LDL.64 R120, [R1+0x30] ;  /* 0x0000300001787983 */ /* 0x000f280000100a00 */
[----:B------:R-:W2:Y:S02]  /*4570*/  LDL.64 R122, [R1+0x8] ;  /* 0x00000800017a7983 */ /* 0x000ea40000100a00 */
[----:B-1----:R-:W-:Y:S02]  /*4580*/  HMMA.16816.F32 R80, R84, R114, R80 ;  /* 0x000000725450723c */ /* 0x002fe40000001850 */
[----:B------:R-:W2:Y:S09]  /*4590*/  LDL.64 R114, [R1] ;  /* 0x0000000001727983 */ /* 0x000eb20000100a00 */
[----:B------:R-:W-:Y:S01]  /*45a0*/  FMUL R0, R116, UR9 ;  /* 0x0000000974007c20 */ /* 0x000fe20008400000 */
[----:B------:R-:W-:Y:S01]  /*45b0*/  FMUL R86, R117, UR9 ;  /* 0x0000000975567c20 */ /* 0x000fe20008400000 */
[----:B------:R-:W-:Y:S01]  /*45c0*/  FMUL R2, R118, UR9 ;  /* 0x0000000976027c20 */ /* 0x000fe20008400000 */
[----:B------:R-:W-:-:S05]  /*45d0*/  FMUL R85, R119, UR9 ;  /* 0x0000000977557c20 */ /* 0x000fca0008400000 */
[----:B------:R-:W-:Y:S01]  /*45e0*/  FMUL R3, R80, UR9 ;  /* 0x0000000950037c20 */ /* 0x000fe20008400000 */
[----:B------:R-:W-:Y:S01]  /*45f0*/  FMUL R84, R81, UR9 ;  /* 0x0000000951547c20 */ /* 0x000fe20008400000 */
[----:B------:R-:W-:Y:S01]  /*4600*/  FMUL R4, R82, UR9 ;  /* 0x0000000952047c20 */ /* 0x000fe20008400000 */
[----:B------:R-:W-:Y:S01]  /*4610*/  FMUL R11, R83, UR9 ;  /* 0x00000009530b7c20 */ /* 0x000fe20008400000 */
[----:B------:R-:W-:Y:S02]  /*4620*/  FMNMX R0, R0, R86, !PT ;  /* 0x0000005600007209 */ /* 0x000fe40007800000 */
[----:B------:R-:W-:Y:S02]  /*4630*/  FMNMX R2, R2, R85, !PT ;  /* 0x0000005502027209 */ /* 0x000fe40007800000 */
[----:B------:R-:W-:Y:S02]  /*4640*/  FMNMX R3, R3, R84, !PT ;  /* 0x0000005403037209 */ /* 0x000fe40007800000 */
[----:B------:R-:W-:Y:S01]  /*4650*/  FMNMX R4, R4, R11, !PT ;  /* 0x0000000b04047209 */ /* 0x000fe20007800000 */
[----:B------:R-:W0:Y:S04]  /*4660*/  SHFL.BFLY PT, R86, R0, 0x2, 0x1f ;  /* 0x0c401f0000567f89 */ /* 0x000e2800000e0000 */
[----:B------:R-:W1:Y:S04]  /*4670*/  SHFL.BFLY PT, R85, R2, 0x2, 0x1f ;  /* 0x0c401f0002557f89 */ /* 0x000e6800000e0000 */
[----:B------:R-:W1:Y:S04]  /*4680*/  SHFL.BFLY PT, R84, R3, 0x2, 0x1f ;  /* 0x0c401f0003547f89 */ /* 0x000e6800000e0000 */
[----:B------:R-:W1:Y:S01]  /*4690*/  SHFL.BFLY PT, R11, R4, 0x2, 0x1f ;  /* 0x0c401f00040b7f89 */ /* 0x000e6200000e0000 */
[----:B0-----:R-:W-:-:S02]  /*46a0*/  FMNMX R0, R0, R86, !PT ;  /* 0x0000005600007209 */ /* 0x001fc40007800000 */
[----:B-1----:R-:W-:Y:S02]  /*46b0*/  FMNMX R2, R2, R85, !PT ;  /* 0x0000005502027209 */ /* 0x002fe40007800000 */
[----:B------:R-:W-:Y:S02]  /*46c0*/  FMNMX R3, R3, R84, !PT ;  /* 0x0000005403037209 */ /* 0x000fe40007800000 */
[----:B------:R-:W-:Y:S01]  /*46d0*/  FMNMX R4, R4, R11, !PT ;  /* 0x0000000b04047209 */ /* 0x000fe20007800000 */
[----:B------:R-:W0:Y:S04]  /*46e0*/  SHFL.BFLY PT, R85, R2, 0x1, 0x1f ;  /* 0x0c201f0002557f89 */ /* 0x000e2800000e0000 */
[----:B------:R-:W1:Y:S04]  /*46f0*/  SHFL.BFLY PT, R11, R0, 0x1, 0x1f ;  /* 0x0c201f00000b7f89 */ /* 0x000e6800000e0000 */
[----:B------:R-:W1:Y:S04]  /*4700*/  SHFL.BFLY PT, R86, R3, 0x1, 0x1f ;  /* 0x0c201f0003567f89 */ /* 0x000e6800000e0000 */
[----:B------:R-:W1:Y:S01]  /*4710*/  SHFL.BFLY PT, R87, R4, 0x1, 0x1f ;  /* 0x0c201f0004577f89 */ /* 0x000e6200000e0000 */
[----:B------:R-:W-:-:S05]  /*4720*/  IMAD.SHL.U32 R84, R222, 0x8, RZ ;  /* 0x00000008de547824 */ /* 0x000fca00078e00ff */
[----:B------:R-:W-:-:S04]  /*4730*/  LOP3.LUT R84, R84, 0xe0, RZ, 0xc0, !PT ;  /* 0x000000e054547812 */ /* 0x000fc800078ec0ff */
[----:B------:R-:W-:Y:S02]  /*4740*/  IADD3 R88, PT, PT, R84, UR6, RZ ;  /* 0x0000000654587c10 */ /* 0x000fe4000fffe0ff */
[----:B0-----:R-:W-:-:S03]  /*4750*/  FMNMX R85, R2, R85, !PT ;  /* 0x0000005502557209 */ /* 0x001fc60007800000 */
[----:B------:R-:W-:Y:S01]  /*4760*/  IMAD.IADD R91, R88, 0x1, R91 ;  /* 0x00000001585b7824 */ /* 0x000fe200078e025b */
[----:B------:R-:W-:Y:S01]  /*4770*/  BAR.SYNC.DEFER_BLOCKING 0x0 ;  /* 0x0000000000007b1d */ /* 0x000fe20000010000 */
[----:B-1----:R-:W-:Y:S02]  /*4780*/  FMNMX R11, R0, R11, !PT ;  /* 0x0000000b000b7209 */ /* 0x002fe40007800000 */
[----:B------:R-:W-:Y:S02]  /*4790*/  FMNMX R86, R3, R86, !PT ;  /* 0x0000005603567209 */ /* 0x000fe40007800000 */
[----:B------:R-:W-:Y:S01]  /*47a0*/  FMNMX R87, R4, R87, !PT ;  /* 0x0000005704577209 */ /* 0x000fe20007800000 */
[----:B------:R-:W-:Y:S04]  /*47b0*/  @!P1 STS [R91], R11 ;  /* 0x0000000b5b009388 */ /* 0x000fe80000000800 */
[----:B------:R-:W-:Y:S04]  /*47c0*/  @!P1 STS [R91+0x100], R85 ;  /* 0x000100555b009388 */ /* 0x000fe80000000800 */
[----:B------:R-:W-:Y:S04]  /*47d0*/  @!P1 STS [R91+0x200], R86 ;  /* 0x000200565b009388 */ /* 0x000fe80000000800 */
[----:B------:R-:W-:Y:S01]  /*47e0*/  @!P1 STS [R91+0x300], R87 ;  /* 0x000300575b009388 */ /* 0x000fe20000000800 */
[----:B------:R-:W-:Y:S06]  /*47f0*/  BAR.SYNC.DEFER_BLOCKING 0x0 ;  /* 0x0000000000007b1d */ /* 0x000fec0000010000 */
[----:B------:R-:W0:Y:S04]  /*4800*/  LDS R0, [R90] ;  /* 0x000000005a007984 */ /* 0x000e280000000800 */
[----:B0-----:R-:W0:Y:S02]  /*4810*/  SHFL.BFLY PT, R2, R0, 0x4, 0x1f ;  /* 0x0c801f0000027f89 */ /* 0x001e2400000e0000 */
[----:B0-----:R-:W-:-:S05]  /*4820*/  FMNMX R2, R0, R2, !PT ;  /* 0x0000000200027209 */ /* 0x001fca0007800000 */
[----:B------:R-:W0:Y:S02]  /*4830*/  SHFL.BFLY PT, R0, R2, 0x2, 0x1f ;  /* 0x0c401f0002007f89 */ /* 0x000e2400000e0000 */
[----:B0-----:R-:W-:-:S05]  /*4840*/  FMNMX R0, R2, R0, !PT ;  /* 0x0000000002007209 */ /* 0x001fca0007800000 */
[----:B------:R-:W0:Y:S02]  /*4850*/  SHFL.BFLY PT, R2, R0, 0x1, 0x1f ;  /* 0x0c201f0000027f89 */ /* 0x000e2400000e0000 */
[----:B0-----:R-:W-:-:S05]  /*4860*/  FMNMX R2, R0, R2, !PT ;  /* 0x0000000200027209 */ /* 0x001fca0007800000 */
[----:B------:R-:W-:Y:S01]  /*4870*/  @!P0 STS [R90], R2 ;  /* 0x000000025a008388 */ /* 0x000fe20000000800 */
[----:B------:R-:W-:Y:S06]  /*4880*/  BAR.SYNC.DEFER_BLOCKING 0x0 ;  /* 0x0000000000007b1d */ /* 0x000fec0000010000 */
[----:B------:R-:W0:Y:S04]  /*4890*/  LDS R3, [R84+UR6+0x200] ;  /* 0x0002000654037984 */ /* 0x000e280008000800 */
[----:B------:R-:W1:Y:S04]  /*48a0*/  LDS R0, [R84+UR6] ;  /* 0x0000000654007984 */ /* 0x000e680008000800 */
[----:B------:R-:W3:Y:S04]  /*48b0*/  LDS R2, [R84+UR6+0x100] ;  /* 0x0001000654027984 */ /* 0x000ee80008000800 */
[----:B------:R-:W2:Y:S01]  /*48c0*/  LDS R4, [R84+UR6+0x300] ;  /* 0x0003000654047984 */ /* 0x000ea20008000800 */
[----:B0-----:R-:W-:-:S05]  /*48d0*/  FMNMX R3, R3, R7, !PT ;  /* 0x0000000703037209 */ /* 0x001fca0007800000 */
[--C-:B------:R-:W-:Y:S01]  /*48e0*/  FFMA R80, R80, UR9, -R3.reuse ;  /* 0x0000000950507c23 */ /* 0x100fe20008000803 */
[----:B-1----:R-:W-:Y:S02]  /*48f0*/  FMNMX R0, R0, R9, !PT ;  /* 0x0000000900007209 */ /* 0x002fe40007800000 */
[----:B---3--:R-:W-:Y:S01]  /*4900*/  FMNMX R2, R2, R8, !PT ;  /* 0x0000000802027209 */ /* 0x008fe20007800000 */
[----:B------:R-:W-:Y:S01]  /*4910*/  FMUL R80, R80, 1.4426950216293334961 ;  /* 0x3fb8aa3b50507820 */ /* 0x000fe20000400000 */
[----:B--2---:R-:W-:Y:S01]  /*4920*/  FMNMX R4, R4, R10, !PT ;  /* 0x0000000a04047209 */ /* 0x004fe20007800000 */
[--C-:B------:R-:W-:Y:S01]  /*4930*/  FFMA R116, R116, UR9, -R0.reuse ;  /* 0x0000000974747c23 */ /* 0x100fe20008000800 */
[----:B------:R-:W-:Y:S01]  /*4940*/  FFMA R117, R117, UR9, -R0 ;  /* 0x0000000975757c23 */ /* 0x000fe20008000800 */
[--C-:B------:R-:W-:Y:S01]  /*4950*/  FFMA R118, R118, UR9, -R2.reuse ;  /* 0x0000000976767c23 */ /* 0x100fe20008000802 */
[----:B------:R-:W-:Y:S01]  /*4960*/  FFMA R119, R119, UR9, -R2 ;  /* 0x0000000977777c23 */ /* 0x000fe20008000802 */
[--C-:B------:R-:W-:Y:S01]  /*4970*/  FFMA R83, R83, UR9, -R4.reuse ;  /* 0x0000000953537c23 */ /* 0x100fe20008000804 */
[----:B------:R0:W-:Y:S01]  /*4980*/  MUFU.EX2 R88, R80 ;  /* 0x0000005000587308 */ /* 0x0001e20000000800 */
[----:B------:R-:W-:Y:S01]  /*4990*/  FFMA R81, R81, UR9, -R3 ;  /* 0x0000000951517c23 */ /* 0x000fe20008000803 */
[----:B------:R-:W-:Y:S01]  /*49a0*/  FMUL R11, R116, 1.4426950216293334961 ;  /* 0x3fb8aa3b740b7820 */ /* 0x000fe20000400000 */
[----:B------:R-:W-:Y:S01]  /*49b0*/  FMUL R86, R117, 1.4426950216293334961 ;  /* 0x3fb8aa3b75567820 */ /* 0x000fe20000400000 */
[----:B------:R-:W-:Y:S01]  /*49c0*/  FMUL R85, R118, 1.4426950216293334961 ;  /* 0x3fb8aa3b76557820 */ /* 0x000fe20000400000 */
[----:B------:R-:W-:Y:S01]  /*49d0*/  FMUL R87, R119, 1.4426950216293334961 ;  /* 0x3fb8aa3b77577820 */ /* 0x000fe20000400000 */
[----:B------:R-:W-:Y:S01]  /*49e0*/  FMUL R83, R83, 1.4426950216293334961 ;  /* 0x3fb8aa3b53537820 */ /* 0x000fe20000400000 */
[----:B0-----:R-:W-:Y:S01]  /*49f0*/  FFMA R80, R82, UR9, -R4 ;  /* 0x0000000952507c23 */ /* 0x001fe20008000804 */
[----:B------:R-:W-:-:S03]  /*4a00*/  FMUL R81, R81, 1.4426950216293334961 ;  /* 0x3fb8aa3b51517820 */ /* 0x000fc60000400000 */
[----:B------:R-:W-:Y:S01]  /*4a10*/  FMUL R80, R80, 1.4426950216293334961 ;  /* 0x3fb8aa3b50507820 */ /* 0x000fe20000400000 */
[----:B------:R-:W-:Y:S08]  /*4a20*/  MUFU.EX2 R11, R11 ;  /* 0x0000000b000b7308 */ /* 0x000ff00000000800 */
[----:B------:R-:W0:Y:S08]  /*4a30*/  MUFU.EX2 R86, R86 ;  /* 0x0000005600567308 */ /* 0x000e300000000800 */
[----:B------:R-:W-:Y:S08]  /*4a40*/  MUFU.EX2 R85, R85 ;  /* 0x0000005500557308 */ /* 0x000ff00000000800 */
[----:B------:R-:W1:Y:S08]  /*4a50*/  MUFU.EX2 R87, R87 ;  /* 0x0000005700577308 */ /* 0x000e700000000800 */
[----:B------:R-:W2:Y:S08]  /*4a60*/  MUFU.EX2 R82, R81 ;  /* 0x0000005100527308 */ /* 0x000eb00000000800 */
[----:B------:R-:W-:Y:S08]  /*4a70*/  MUFU.EX2 R89, R80 ;  /* 0x0000005000597308 */ /* 0x000ff00000000800 */
[----:B------:R-:W3:Y:S01]  /*4a80*/  MUFU.EX2 R83, R83 ;  /* 0x0000005300537308 */ /* 0x000ee20000000800 */
[----:B0-----:R-:W-:Y:S01]  /*4a90*/  FADD R94, R11, R86 ;  /* 0x000000560b5e7221 */ /* 0x001fe20000000000 */
[----:B-1----:R-:W-:Y:S01]  /*4aa0*/  FADD R95, R85, R87 ;  /* 0x00000057555f7221 */ /* 0x002fe20000000000 */
[----:B--2---:R-:W-:-:S03]  /*4ab0*/  FADD R92, R88, R82 ;  /* 0x00000052585c7221 */ /* 0x004fc60000000000 */
[----:B------:R-:W0:Y:S04]  /*4ac0*/  SHFL.BFLY PT, R112, R94, 0x2, 0x1f ;  /* 0x0c401f005e707f89 */ /* 0x000e2800000e0000 */
[----:B------:R-:W1:Y:S01]  /*4ad0*/  SHFL.BFLY PT, R113, R95, 0x2, 0x1f ;  /* 0x0c401f005f717f89 */ /* 0x000e6200000e0000 */
[----:B---3--:R-:W-:-:S03]  /*4ae0*/  FADD R81, R89, R83 ;  /* 0x0000005359517221 */ /* 0x008fc60000000000 */
[----:B------:R-:W2:Y:S04]  /*4af0*/  SHFL.BFLY PT, R93, R92, 0x2, 0x1f ;  /* 0x0c401f005c5d7f89 */ /* 0x000ea800000e0000 */
[----:B------:R-:W3:Y:S01]  /*4b00*/  SHFL.BFLY PT, R80, R81, 0x2, 0x1f ;  /* 0x0c401f0051507f89 */ /* 0x000ee200000e0000 */
[----:B0-----:R-:W-:Y:S01]  /*4b10*/  FADD R112, R94, R112 ;  /* 0x000000705e707221 */ /* 0x001fe20000000000 */
[----:B-1----:R-:W-:Y:S01]  /*4b20*/  FADD R113, R95, R113 ;  /* 0x000000715f717221 */ /* 0x002fe20000000000 */
[----:B--2---:R-:W-:Y:S01]  /*4b30*/  FADD R93, R92, R93 ;  /* 0x0000005d5c5d7221 */ /* 0x004fe20000000000 */
[----:B---3--:R-:W-:-:S03]  /*4b40*/  FADD R80, R81, R80 ;  /* 0x0000005051507221 */ /* 0x008fc60000000000 */
[----:B------:R-:W0:Y:S04]  /*4b50*/  SHFL.BFLY PT, R92, R113, 0x1, 0x1f ;  /* 0x0c201f00715c7f89 */ /* 0x000e2800000e0000 */
[----:B------:R-:W1:Y:S04]  /*4b60*/  SHFL.BFLY PT, R81, R112, 0x1, 0x1f ;  /* 0x0c201f0070517f89 */ /* 0x000e6800000e0000 */
[----:B------:R-:W2:Y:S04]  /*4b70*/  SHFL.BFLY PT, R94, R93, 0x1, 0x1f ;  /* 0x0c201f005d5e7f89 */ /* 0x000ea800000e0000 */
[----:B------:R-:W3:Y:S01]  /*4b80*/  SHFL.BFLY PT, R95, R80, 0x1, 0x1f ;  /* 0x0c201f00505f7f89 */ /* 0x000ee200000e0000 */
[----:B0-----:R-:W-:Y:S01]  /*4b90*/  FADD R92, R113, R92 ;  /* 0x0000005c715c7221 */ /* 0x001fe20000000000 */
[----:B------:R-:W-:Y:S01]  /*4ba0*/  BAR.SYNC.DEFER_BLOCKING 0x0 ;  /* 0x0000000000007b1d */ /* 0x000fe20000010000 */
[----:B-1----:R-:W-:Y:S01]  /*4bb0*/  FADD R81, R112, R81 ;  /* 0x0000005170517221 */ /* 0x002fe20000000000 */
[----:B--2---:R-:W-:Y:S01]  /*4bc0*/  FADD R94, R93, R94 ;  /* 0x0000005e5d5e7221 */ /* 0x004fe20000000000 */
[----:B---3--:R-:W-:-:S03]  /*4bd0*/  FADD R95, R80, R95 ;  /* 0x0000005f505f7221 */ /* 0x008fc60000000000 */
[----:B------:R-:W-:Y:S04]  /*4be0*/  @!P1 STS [R91], R81 ;  /* 0x000000515b009388 */ /* 0x000fe80000000800 */
[----:B------:R-:W-:Y:S04]  /*4bf0*/  @!P1 STS [R91+0x100], R92 ;  /* 0x0001005c5b009388 */ /* 0x000fe80000000800 */
[----:B------:R-:W-:Y:S04]  /*4c00*/  @!P1 STS [R91+0x200], R94 ;  /* 0x0002005e5b009388 */ /* 0x000fe80000000800 */
[----:B------:R-:W-:Y:S01]  /*4c10*/  @!P1 STS [R91+0x300], R95 ;  /* 0x0003005f5b009388 */ /* 0x000fe20000000800 */
[----:B------:R-:W-:Y:S06]  /*4c20*/  BAR.SYNC.DEFER_BLOCKING 0x0 ;  /* 0x0000000000007b1d */ /* 0x000fec0000010000 */
[----:B------:R-:W0:Y:S04]  /*4c30*/  LDS R80, [R90] ;  /* 0x000000005a507984 */ /* 0x000e280000000800 */
[----:B0-----:R-:W0:Y:S02]  /*4c40*/  SHFL.BFLY PT, R81, R80, 0x4, 0x1f ;  /* 0x0c801f0050517f89 */ /* 0x001e2400000e0000 */
[----:B0-----:R-:W-:-:S05]  /*4c50*/  FADD R81, R80, R81 ;  /* 0x0000005150517221 */ /* 0x001fca0000000000 */
[----:B------:R-:W0:Y:S02]  /*4c60*/  SHFL.BFLY PT, R80, R81, 0x2, 0x1f ;  /* 0x0c401f0051507f89 */ /* 0x000e2400000e0000 */
[----:B0-----:R-:W-:-:S05]  /*4c70*/  FADD R80, R81, R80 ;  /* 0x0000005051507221 */ /* 0x001fca0000000000 */
[----:B------:R-:W0:Y:S02]  /*4c80*/  SHFL.BFLY PT, R81, R80, 0x1, 0x1f ;  /* 0x0c201f0050517f89 */ /* 0x000e2400000e0000 */
[----:B0-----:R-:W-:-:S05]  /*4c90*/  FADD R80, R80, R81 ;  /* 0x0000005150507221 */ /* 0x001fca0000000000 */
[----:B------:R0:W-:Y:S01]  /*4ca0*/  @!P0 STS [R90], R80 ;  /* 0x000000505a008388 */ /* 0x0001e20000000800 */
[C---:B------:R-:W-:Y:S01]  /*4cb0*/  IMAD.WIDE R112, R6.reuse, 0x2, R146 ;  /* 0x0000000206707825 */ /* 0x040fe200078e0292 */
[----:B------:R-:W-:Y:S03]  /*4cc0*/  BAR.SYNC.DEFER_BLOCKING 0x0 ;  /* 0x0000000000007b1d */ /* 0x000fe60000010000 */
[----:B------:R-:W-:-:S04]  /*4cd0*/  IMAD.WIDE R94, R6, 0x2, R142 ;  /* 0x00000002065e7825 */ /* 0x000fc800078e028e */
[----:B0-----:R-:W-:-:S04]  /*4ce0*/  IMAD.WIDE R80, R6, 0x2, R144 ;  /* 0x0000000206507825 */ /* 0x001fc800078e0290 */
[----:B----4-:R-:W-:-:S04]  /*4cf0*/  IMAD.WIDE R120, R6, 0x2, R120 ;  /* 0x0000000206787825 */ /* 0x010fc800078e0278 */
[----:B------:R-:W-:-:S04]  /*4d00*/  IMAD.WIDE R116, R6, 0x2, R114 ;  /* 0x0000000206747825 */ /* 0x000fc800078e0272 */
[C---:B------:R-:W-:Y:S01]  /*4d10*/  IMAD.WIDE R114, R6.reuse, 0x2, R250 ;  /* 0x0000000206727825 */ /* 0x040fe200078e02fa */
[----:B------:R0:W2:Y:S04]  /*4d20*/  LDG.E.U16 R157, desc[UR10][R112.64] ;  /* 0x0000000a709d7981 */ /* 0x0000a8000c1e1500 */
[----:B------:R1:W3:Y:S04]  /*4d30*/  LDG.E.U16 R156, desc[UR10][R94.64] ;  /* 0x0000000a5e9c7981 */ /* 0x0002e8000c1e1500 */
[----:B------:R-:W4:Y:S01]  /*4d40*/  LDG.E.U16 R81, desc[UR10][R80.64] ;  /* 0x0000000a50517981 */ /* 0x000f22000c1e1500 */
[----:B0-----:R-:W-:-:S03]  /*4d50*/  IMAD.WIDE R112, R6, 0x2, R248 ;  /* 0x0000000206707825 */ /* 0x001fc600078e02f8 */
[----:B------:R-:W2:Y:S01]  /*4d60*/  LDG.E.U16 R120, desc[UR10][R120.64] ;  /* 0x0000000a78787981 */ /* 0x000ea2000c1e1500 */
[----:B-1----:R-:W-:-:S03]  /*4d70*/  IMAD.WIDE R94, R6, 0x2, R246 ;  /* 0x00000002065e7825 */ /* 0x002fc600078e02f6 */
[----:B------:R0:W2:Y:S04]  /*4d80*/  LDG.E.U16 R154, desc[UR10][R114.64] ;  /* 0x0000000a729a7981 */ /* 0x0000a8000c1e1500 */
[----:B------:R1:W2:Y:S04]  /*4d90*/  LDG.E.U16 R80, desc[UR10][R112.64] ;  /* 0x0000000a70507981 */ /* 0x0002a8000c1e1500 */
[----:B------:R5:W2:Y:S01]  /*4da0*/  LDG.E.U16 R153, desc[UR10][R94.64] ;  /* 0x0000000a5e997981 */ /* 0x000aa2000c1e1500 */
[----:B0-----:R-:W-:-:S03]  /*4db0*/  IMAD.WIDE R114, R6, 0x2, R224 ;  /* 0x0000000206727825 */ /* 0x001fc600078e02e0 */
[----:B------:R0:W2:Y:S01]  /*4dc0*/  LDG.E.U16 R121, desc[UR10][R116.64] ;  /* 0x0000000a74797981 */ /* 0x0000a2000c1e1500 */
[----:B-1----:R-:W-:-:S04]  /*4dd0*/  IMAD.WIDE R112, R6, 0x2, R220 ;  /* 0x0000000206707825 */ /* 0x002fc800078e02dc */
[C---:B-----5:R-:W-:Y:S01]  /*4de0*/  IMAD.WIDE R94, R6.reuse, 0x2, R232 ;  /* 0x00000002065e7825 */ /* 0x060fe200078e02e8 */
[----:B------:R1:W5:Y:S03]  /*4df0*/  LDG.E.U16 R150, desc[UR10][R112.64] ;  /* 0x0000000a70967981 */ /* 0x000366000c1e1500 */
[C---:B0-----:R-:W-:Y:S02]  /*4e00*/  IMAD.WIDE R116, R6.reuse, 0x2, R228 ;  /* 0x0000000206747825 */ /* 0x041fe400078e02e4 */
[----:B------:R-:W2:Y:S02]  /*4e10*/  LDG.E.U16 R95, desc[UR10][R94.64] ;  /* 0x0000000a5e5f7981 */ /* 0x000ea4000c1e1500 */
[C---:B------:R-:W-:Y:S02]  /*4e20*/  IMAD.WIDE R90, R6.reuse, 0x2, R140 ;  /* 0x00000002065a7825 */ /* 0x040fe400078e028c */
[----:B------:R-:W2:Y:S02]  /*4e30*/  LDG.E.U16 R151, desc[UR10][R116.64] ;  /* 0x0000000a74977981 */ /* 0x000ea4000c1e1500 */
[----:B------:R-:W-:-:S02]  /*4e40*/  IMAD.WIDE R118, R6, 0x2, R240 ;  /* 0x0000000206767825 */ /* 0x000fc400078e02f0 */
[----:B------:R-:W2:Y:S02]  /*4e50*/  LDG.E.U16 R91, desc[UR10][R90.64] ;  /* 0x0000000a5a5b7981 */ /* 0x000ea4000c1e1500 */
[C---:B------:R-:W-:Y:S02]  /*4e60*/  IMAD.WIDE R92, R6.reuse, 0x2, R122 ;  /* 0x00000002065c7825 */ /* 0x040fe400078e027a */
[----:B------:R0:W2:Y:S02]  /*4e70*/  LDG.E.U16 R94, desc[UR10][R114.64] ;  /* 0x0000000a725e7981 */ /* 0x0000a4000c1e1500 */
[C---:B-1----:R-:W-:Y:S02]  /*4e80*/  IMAD.WIDE R112, R6.reuse, 0x2, R208 ;  /* 0x0000000206707825 */ /* 0x042fe400078e02d0 */
[----:B------:R1:W2:Y:S02]  /*4e90*/  LDG.E.U16 R152, desc[UR10][R118.64] ;  /* 0x0000000a76987981 */ /* 0x0002a4000c1e1500 */
[----:B------:R-:W-:-:S02]  /*4ea0*/  IMAD.WIDE R122, R6, 0x2, R216 ;  /* 0x00000002067a7825 */ /* 0x000fc400078e02d8 */
[----:B------:R-:W2:Y:S02]  /*4eb0*/  LDG.E.U16 R113, desc[UR10][R112.64] ;  /* 0x0000000a70717981 */ /* 0x000ea4000c1e1500 */
[C---:B0-----:R-:W-:Y:S02]  /*4ec0*/  IMAD.WIDE R114, R6.reuse, 0x2, R200 ;  /* 0x0000000206727825 */ /* 0x041fe400078e02c8 */
[----:B------:R0:W2:Y:S02]  /*4ed0*/  LDG.E.U16 R90, desc[UR10][R122.64] ;  /* 0x0000000a7a5a7981 */ /* 0x0000a4000c1e1500 */
[C---:B------:R-:W-:Y:S02]  /*4ee0*/  IMAD.WIDE R116, R6.reuse, 0x2, R204 ;  /* 0x0000000206747825 */ /* 0x040fe400078e02cc */
[----:B------:R-:W3:Y:S02]  /*4ef0*/  LDG.E.U16 R155, desc[UR10][R92.64] ;  /* 0x0000000a5c9b7981 */ /* 0x000ee4000c1e1500 */
[----:B-1----:R-:W-:-:S02]  /*4f00*/  IMAD.WIDE R118, R6, 0x2, R212 ;  /* 0x0000000206767825 */ /* 0x002fc400078e02d4 */
[----:B------:R1:W3:Y:S02]  /*4f10*/  LDG.E.U16 R112, desc[UR10][R114.64] ;  /* 0x0000000a72707981 */ /* 0x0002e4000c1e1500 */
[C---:B------:R-:W-:Y:S02]  /*4f20*/  IMAD.WIDE R140, R6.reuse, 0x2, R196 ;  /* 0x00000002068c7825 */ /* 0x040fe400078e02c4 */
[----:B------:R1:W3:Y:S02]  /*4f30*/  LDG.E.U16 R148, desc[UR10][R116.64] ;  /* 0x0000000a74947981 */ /* 0x0002e4000c1e1500 */
[C---:B0-----:R-:W-:Y:S02]  /*4f40*/  IMAD.WIDE R122, R6.reuse, 0x2, R190 ;  /* 0x00000002067a7825 */ /* 0x041fe400078e02be */
[----:B------:R0:W3:Y:S02]  /*4f50*/  LDG.E.U16 R149, desc[UR10][R118.64] ;  /* 0x0000000a76957981 */ /* 0x0000e4000c1e1500 */
[----:B-1----:R-:W-:-:S02]  /*4f60*/  IMAD.WIDE R114, R6, 0x2, R192 ;  /* 0x0000000206727825 */ /* 0x002fc400078e02c0 */
[----:B------:R1:W3:Y:S02]  /*4f70*/  LDG.E.U16 R147, desc[UR10][R140.64] ;  /* 0x0000000a8c937981 */ /* 0x0002e4000c1e1500 */
[C---:B------:R-:W-:Y:S02]  /*4f80*/  IMAD.WIDE R116, R6.reuse, 0x2, R188 ;  /* 0x0000000206747825 */ /* 0x040fe400078e02bc */
[----:B------:R1:W3:Y:S02]  /*4f90*/  LDG.E.U16 R146, desc[UR10][R122.64] ;  /* 0x0000000a7a927981 */ /* 0x0002e4000c1e1500 */
[C---:B------:R-:W-:Y:S02]  /*4fa0*/  IMAD.WIDE R158, R6.reuse, 0x2, R184 ;  /* 0x00000002069e7825 */ /* 0x040fe400078e02b8 */
[----:B------:R-:W3:Y:S02]  /*4fb0*/  LDG.E.U16 R114, desc[UR10][R114.64] ;  /* 0x0000000a72727981 */ /* 0x000ee4000c1e1500 */
[----:B0-----:R-:W-:-:S02]  /*4fc0*/  IMAD.WIDE R118, R6, 0x2, R186 ;  /* 0x0000000206767825 */ /* 0x001fc400078e02ba */
[----:B------:R-:W3:Y:S02]  /*4fd0*/  LDG.E.U16 R116, desc[UR10][R116.64] ;  /* 0x0000000a74747981 */ /* 0x000ee4000c1e1500 */
[C---:B-1----:R-:W-:Y:S02]  /*4fe0*/  IMAD.WIDE R140, R6.reuse, 0x2, R180 ;  /* 0x00000002068c7825 */ /* 0x042fe400078e02b4 */
[----:B------:R-:W3:Y:S02]  /*4ff0*/  LDG.E.U16 R145, desc[UR10][R118.64] ;  /* 0x0000000a76917981 */ /* 0x000ee4000c1e1500 */
[C---:B------:R-:W-:Y:S02]  /*5000*/  IMAD.WIDE R142, R6.reuse, 0x2, R182 ;  /* 0x00000002068e7825 */ /* 0x040fe400078e02b6 */
[----:B------:R0:W3:Y:S02]  /*5010*/  LDG.E.U16 R115, desc[UR10][R158.64] ;  /* 0x0000000a9e737981 */ /* 0x0000e4000c1e1500 */
[----:B------:R-:W-:-:S02]  /*5020*/  IMAD.WIDE R122, R6, 0x2, R178 ;  /* 0x00000002067a7825 */ /* 0x000fc400078e02b2 */
[----:B------:R1:W3:Y:S02]  /*5030*/  LDG.E.U16 R117, desc[UR10][R140.64] ;  /* 0x0000000a8c757981 */ /* 0x0002e4000c1e1500 */
[C---:B------:R-:W-:Y:S02]  /*5040*/  IMAD.WIDE R92, R6.reuse, 0x2, R244 ;  /* 0x00000002065c7825 */ /* 0x040fe400078e02f4 */
[----:B------:R-:W3:Y:S02]  /*5050*/  LDG.E.U16 R144, desc[UR10][R142.64] ;  /* 0x0000000a8e907981 */ /* 0x000ee4000c1e1500 */
[C---:B0-----:R-:W-:Y:S02]  /*5060*/  IMAD.WIDE R158, R6.reuse, 0x2, R166 ;  /* 0x00000002069e7825 */ /* 0x041fe400078e02a6 */
[----:B------:R-:W3:Y:S02]  /*5070*/  LDG.E.U16 R92, desc[UR10][R92.64] ;  /* 0x0000000a5c5c7981 */ /* 0x000ee4000c1e1500 */
[----:B------:R-:W-:-:S04]  /*5080*/  IMAD.WIDE R118, R6, 0x2, R176 ;  /* 0x0000000206767825 */ /* 0x000fc800078e02b0 */
[C---:B-1----:R-:W-:Y:S01]  /*5090*/  IMAD.WIDE R140, R6.reuse, 0x2, R170 ;  /* 0x00000002068c7825 */ /* 0x042fe200078e02aa */
[----:B------:R0:W5:Y:S03]  /*50a0*/  LDG.E.U16 R143, desc[UR10][R122.64] ;  /* 0x0000000a7a8f7981 */ /* 0x000166000c1e1500 */
[C---:B------:R-:W-:Y:S01]  /*50b0*/  IMAD.WIDE R194, R6.reuse, 0x2, R174 ;  /* 0x0000000206c27825 */ /* 0x040fe200078e02ae */
[----:B------:R1:W5:Y:S03]  /*50c0*/  LDG.E.U16 R93, desc[UR10][R158.64] ;  /* 0x0000000a9e5d7981 */ /* 0x000366000c1e1500 */
[C---:B------:R-:W-:Y:S01]  /*50d0*/  IMAD.WIDE R168, R6.reuse, 0x2, R172 ;  /* 0x0000000206a87825 */ /* 0x040fe200078e02ac */
[----:B------:R-:W5:Y:S03]  /*50e0*/  LDG.E.U16 R119, desc[UR10][R118.64] ;  /* 0x0000000a76777981 */ /* 0x000f66000c1e1500 */
[C---:B0-----:R-:W-:Y:S01]  /*50f0*/  IMAD.WIDE R122, R6.reuse, 0x2, R164 ;  /* 0x00000002067a7825 */ /* 0x041fe200078e02a4 */
[----:B------:R0:W5:Y:S03]  /*5100*/  LDG.E.U16 R142, desc[UR10][R194.64] ;  /* 0x0000000ac28e7981 */ /* 0x000166000c1e1500 */
[C---:B-1----:R-:W-:Y:S01]  /*5110*/  IMAD.WIDE R158, R6.reuse, 0x2, R162 ;  /* 0x00000002069e7825 */ /* 0x042fe200078e02a2 */
[----:B------:R-:W5:Y:S04]  /*5120*/  LDG.E.U16 R141, desc[UR10][R140.64] ;  /* 0x0000000a8c8d7981 */ /* 0x000f68000c1e1500 */
[----:B------:R1:W5:Y:S01]  /*5130*/  LDG.E.U16 R118, desc[UR10][R168.64] ;  /* 0x0000000aa8767981 */ /* 0x000362000c1e1500 */
[----:B0-----:R-:W-:-:S03]  /*5140*/  IMAD.WIDE R194, R6, 0x2, R160 ;  /* 0x0000000206c27825 */ /* 0x001fc600078e02a0 */
[----:B------:R-:W5:Y:S04]  /*5150*/  LDG.E.U16 R158, desc[UR10][R158.64] ;  /* 0x0000000a9e9e7981 */ /* 0x000f68000c1e1500 */
[----:B------:R0:W5:Y:S01]  /*5160*/  LDG.E.U16 R140, desc[UR10][R122.64] ;  /* 0x0000000a7a8c7981 */ /* 0x000162000c1e1500 */
[----:B-1----:R-:W-:-:S03]  /*5170*/  IMAD.WIDE R168, R6, 0x2, R14 ;  /* 0x0000000206a87825 */ /* 0x002fc600078e020e */
[----:B------:R1:W5:Y:S01]  /*5180*/  LDG.E.U16 R159, desc[UR10][R194.64] ;  /* 0x0000000ac29f7981 */ /* 0x000362000c1e1500 */
[----:B0-----:R-:W-:-:S03]  /*5190*/  IMAD.WIDE R122, R6, 0x2, R78 ;  /* 0x00000002067a7825 */ /* 0x001fc600078e024e */
[----:B------:R0:W5:Y:S04]  /*51a0*/  LDG.E.U16 R199, desc[UR10][R168.64] ;  /* 0x0000000aa8c77981 */ /* 0x000168000c1e1500 */
[----:B------:R0:W5:Y:S01]  /*51b0*/  LDG.E.U16 R198, desc[UR10][R122.64] ;  /* 0x0000000a7ac67981 */ /* 0x000162000c1e1500 */
[----:B-1----:R-:W-:-:S04]  /*51c0*/  IMAD.WIDE R194, R6, 0x2, R24 ;  /* 0x0000000206c27825 */ /* 0x002fc800078e0218 */
[C---:B0-----:R-:W-:Y:S01]  /*51d0*/  IMAD.WIDE R168, R6.reuse, 0x2, R20 ;  /* 0x0000000206a87825 */ /* 0x041fe200078e0214 */
[----:B------:R0:W5:Y:S03]  /*51e0*/  LDG.E.U16 R206, desc[UR10][R194.64] ;  /* 0x0000000ac2ce7981 */ /* 0x000166000c1e1500 */
[C---:B------:R-:W-:Y:S01]  /*51f0*/  IMAD.WIDE R122, R6.reuse, 0x2, R16 ;  /* 0x00000002067a7825 */ /* 0x040fe200078e0210 */
[----:B------:R1:W5:Y:S04]  /*5200*/  LDG.E.U16 R203, desc[UR10][R168.64] ;  /* 0x0000000aa8cb7981 */ /* 0x000368000c1e1500 */
[----:B------:R1:W5:Y:S01]  /*5210*/  LDG.E.U16 R202, desc[UR10][R122.64] ;  /* 0x0000000a7aca7981 */ /* 0x000362000c1e1500 */
[----:B0-----:R-:W-:-:S04]  /*5220*/  IMAD.WIDE R194, R6, 0x2, R36 ;  /* 0x0000000206c27825 */ /* 0x001fc800078e0224 */
[C---:B-1----:R-:W-:Y:S01]  /*5230*/  IMAD.WIDE R168, R6.reuse, 0x2, R32 ;  /* 0x0000000206a87825 */ /* 0x042fe200078e0220 */
        /* <DEDUP_REMOVED lines=35> */
[C---:B-1----:R-:W-:Y:S02]  /*5470*/  IMAD.WIDE R168, R6.reuse, 0x2, R58 ;  /* 0x0000000206a87825 */ /* 0x042fe400078e023a */
[----:B------:R-:W5:Y:S02]  /*5480*/  LDG.E.U16 R194, desc[UR10][R194.64] ;  /* 0x0000000ac2c27981 */ /* 0x000f64000c1e1500 */
[----:B------:R-:W-:Y:S02]  /*5490*/  IMAD.WIDE R122, R6, 0x2, R54 ;  /* 0x00000002067a7825 */ /* 0x000fe400078e0236 */
[----:B------:R0:W5:Y:S04]  /*54a0*/  LDG.E.U16 R242, desc[UR10][R168.64] ;  /* 0x0000000aa8f27981 */ /* 0x000168000c1e1500 */
[----:B------:R1:W5:Y:S04]  /*54b0*/  LDG.E.U16 R239, desc[UR10][R122.64] ;  /* 0x0000000a7aef7981 */ /* 0x000368000c1e1500 */
[----:B0-----:R-:W-:Y:S04]  /*54c0*/  LDS R168, [R84+UR6] ;  /* 0x0000000654a87984 */ /* 0x001fe80008000800 */
[----:B------:R-:W0:Y:S01]  /*54d0*/  LDS R169, [R84+UR6+0x100] ;  /* 0x0001000654a97984 */ /* 0x000e220008000800 */
[----:B------:R-:W0:Y:S01]  /*54e0*/  S2R R195, SR_TID.X ;  /* 0x0000000000c37919 */ /* 0x000e220000002100 */
[----:B-1----:R-:W-:Y:S01]  /*54f0*/  FADD R122, -R0, R9 ;  /* 0x00000009007a7221 */ /* 0x002fe20000000100 */
[----:B------:R-:W-:Y:S01]  /*5500*/  FADD R8, -R2, R8 ;  /* 0x0000000802087221 */ /* 0x000fe20000000100 */
[----:B------:R-:W1:Y:S02]  /*5510*/  S2R R252, SR_TID.X ;  /* 0x0000000000fc7919 */ /* 0x000e640000002100 */
[----:B------:R-:W-:Y:S01]  /*5520*/  FMUL R122, R122, 1.4426950216293334961 ;  /* 0x3fb8aa3b7a7a7820 */ /* 0x000fe20000400000 */
[----:B------:R-:W-:Y:S01]  /*5530*/  FMUL R8, R8, 1.4426950216293334961 ;  /* 0x3fb8aa3b08087820 */ /* 0x000fe20000400000 */
[----:B------:R-:W-:Y:S03]  /*5540*/  LDS R9, [R84+UR6+0x300] ;  /* 0x0003000654097984 */ /* 0x000fe60008000800 */
[----:B------:R4:W-:Y:S08]  /*5550*/  MUFU.EX2 R123, R8 ;  /* 0x00000008007b7308 */ /* 0x0009f00000000800 */
[----:B------:R-:W0:Y:S01]  /*5560*/  MUFU.EX2 R122, R122 ;  /* 0x0000007a007a7308 */ /* 0x000e220000000800 */
[----:B----4-:R-:W-:-:S02]  /*5570*/  IMAD.SHL.U32 R8, R243, 0x2, RZ ;  /* 0x00000002f3087824 */ /* 0x010fc400078e00ff */
[----:B0-----:R-:W-:Y:S01]  /*5580*/  FFMA2 R64, R64.F32x2.HI_LO, R122.F32x2.HI_LO, R168.F32x2.HI_LO ;  /* 0x0000007a40407249 */ /* 0x001fe200000000a8 */
[----:B------:R-:W-:-:S04]  /*5590*/  LOP3.LUT R169, R195, 0xc0, RZ, 0xc0, !PT ;  /* 0x000000c0c3a97812 */ /* 0x000fc800078ec0ff */
[----:B------:R-:W-:-:S04]  /*55a0*/  SHF.R.U32.HI R169, RZ, 0x2, R169 ;  /* 0x00000002ffa97819 */ /* 0x000fc800000116a9 */
[----:B------:R-:W-:Y:S02]  /*55b0*/  LOP3.LUT R169, R8, R169, RZ, 0x3c, !PT ;  /* 0x000000a908a97212 */ /* 0x000fe400078e3cff */
[----:B------:R1:W-:Y:S01]  /*55c0*/  LDS R8, [R84+UR6+0x200] ;  /* 0x0002000654087984 */ /* 0x0003e20008000800 */
[----:B------:R-:W-:Y:S01]  /*55d0*/  BAR.SYNC.DEFER_BLOCKING 0x0 ;  /* 0x0000000000007b1d */ /* 0x000fe20000010000 */
[----:B-1----:R-:W-:-:S04]  /*55e0*/  LOP3.LUT R84, R252, 0xe0, RZ, 0xc0, !PT ;  /* 0x000000e0fc547812 */ /* 0x002fc800078ec0ff */
[----:B------:R-:W-:Y:S01]  /*55f0*/  SHF.R.U32.HI R168, RZ, 0x1, R84 ;  /* 0x00000001ffa87819 */ /* 0x000fe20000011654 */
[----:B--2---:R0:W-:Y:S02]  /*5600*/  STS.U16 [R169+UR6], R120 ;  /* 0x00000078a9007988 */ /* 0x0041e40008000406 */
[----:B0-----:R-:W-:-:S05]  /*5610*/  LOP3.LUT R120, R252, 0x7, RZ, 0xc0, !PT ;  /* 0x00000007fc787812 */ /* 0x001fca00078ec0ff */
[C---:B------:R-:W-:Y:S01]  /*5620*/  IMAD.SHL.U32 R195, R120.reuse, 0x10, RZ ;  /* 0x0000001078c37824 */ /* 0x040fe200078e00ff */
[----:B------:R-:W-:Y:S02]  /*5630*/  LEA R120, R120, R84, 0x2 ;  /* 0x0000005478787211 */ /* 0x000fe400078e10ff */
[----:B------:R-:W-:Y:S02]  /*5640*/  LOP3.LUT R84, R252, 0x1f, RZ, 0xc0, !PT ;  /* 0x0000001ffc547812 */ /* 0x000fe400078ec0ff */
[----:B------:R-:W-:Y:S02]  /*5650*/  LOP3.LUT R168, R195, R168, RZ, 0x3c, !PT ;  /* 0x000000a8c3a87212 */ /* 0x000fe400078e3cff */
[----:B------:R-:W-:Y:S01]  /*5660*/  LEA R84, R84, UR6, 0x7 ;  /* 0x0000000654547c11 */ /* 0x000fe2000f8e38ff */
[----:B------:R0:W-:Y:S01]  /*5670*/  STS.U16 [R169+UR6+0x2000], R90 ;  /* 0x0020005aa9007988 */ /* 0x0001e20008000406 */
[----:B------:R-:W-:Y:S02]  /*5680*/  F2FP.F16.F32.PACK_AB R82, R82, R88 ;  /* 0x000000585252723e */ /* 0x000fe400000000ff */
[----:B------:R-:W-:Y:S01]  /*5690*/  F2FP.F16.F32.PACK_AB R83, R83, R89 ;  /* 0x000000595353723e */ /* 0x000fe200000000ff */
[----:B------:R1:W-:Y:S01]  /*56a0*/  STS.U16 [R169+UR6+0x400], R81 ;  /* 0x00040051a9007988 */ /* 0x0003e20008000406 */
[----:B------:R-:W-:-:S03]  /*56b0*/  IMAD.IADD R84, R168, 0x1, R84 ;  /* 0x00000001a8547824 */ /* 0x000fc600078e0254 */
[----:B------:R2:W-:Y:S01]  /*56c0*/  STS.U16 [R169+UR6+0x1000], R80 ;  /* 0x00100050a9007988 */ /* 0x0005e20008000406 */
[----:B0-----:R-:W-:Y:S02]  /*56d0*/  LOP3.LUT R90, R169, 0x40, RZ, 0x3c, !PT ;  /* 0x00000040a95a7812 */ /* 0x001fe400078e3cff */
[----:B-1----:R-:W-:Y:S01]  /*56e0*/  F2FP.F16.F32.PACK_AB R81, R87, R85 ;  /* 0x000000555751723e */ /* 0x002fe200000000ff */
[----:B------:R-:W-:Y:S01]  /*56f0*/  STS.U16 [R169+UR6+0x800], R91 ;  /* 0x0008005ba9007988 */ /* 0x000fe20008000406 */
[----:B--2---:R-:W-:-:S03]  /*5700*/  F2FP.F16.F32.PACK_AB R80, R86, R11 ;  /* 0x0000000b5650723e */ /* 0x004fc600000000ff */
[----:B------:R-:W-:Y:S01]  /*5710*/  STS.U16 [R169+UR6+0xc00], R121 ;  /* 0x000c0079a9007988 */ /* 0x000fe20008000406 */
[----:B------:R-:W-:-:S03]  /*5720*/  IMAD.SHL.U32 R168, R252, 0x80, RZ ;  /* 0x00000080fca87824 */ /* 0x000fc600078e00ff */
[----:B---3--:R-:W-:Y:S04]  /*5730*/  STS.U16 [R169+UR6+0x1400], R92 ;  /* 0x0014005ca9007988 */ /* 0x008fe80008000406 */
[----:B------:R-:W-:Y:S04]  /*5740*/  STS.U16 [R169+UR6+0x1800], R95 ;  /* 0x0018005fa9007988 */ /* 0x000fe80008000406 */
[----:B------:R-:W-:Y:S04]  /*5750*/  STS.U16 [R169+UR6+0x1c00], R94 ;  /* 0x001c005ea9007988 */ /* 0x000fe80008000406 */
[----:B------:R-:W-:Y:S04]  /*5760*/  STS.U16 [R169+UR6+0x2400], R113 ;  /* 0x00240071a9007988 */ /* 0x000fe80008000406 */
[----:B------:R0:W-:Y:S04]  /*5770*/  STS.U16 [R169+UR6+0x2800], R112 ;  /* 0x00280070a9007988 */ /* 0x0001e80008000406 */
[----:B------:R1:W-:Y:S04]  /*5780*/  STS.U16 [R169+UR6+0x2c00], R114 ;  /* 0x002c0072a9007988 */ /* 0x0003e80008000406 */
[----:B------:R-:W-:Y:S04]  /*5790*/  STS.U16 [R169+UR6+0x3000], R116 ;  /* 0x00300074a9007988 */ /* 0x000fe80008000406 */
[----:B------:R2:W-:Y:S04]  /*57a0*/  STS.U16 [R169+UR6+0x3400], R115 ;  /* 0x00340073a9007988 */ /* 0x0005e80008000406 */
[----:B------:R-:W-:Y:S04]  /*57b0*/  STS.U16 [R169+UR6+0x3800], R117 ;  /* 0x00380075a9007988 */ /* 0x000fe80008000406 */
        /* <DEDUP_REMOVED lines=49> */
[----:B------:R-:W-:Y:S01]  /*5ad0*/  STSM.16.M88.4 [R84+0xc000], R80 ;  /* 0x00c0005054007844 */ /* 0x000fe20000000200 */
[----:B------:R-:W-:-:S04]  /*5ae0*/  LOP3.LUT R168, R195, 0x780, R168, 0xf8, !PT ;  /* 0x00000780c3a87812 */ /* 0x000fc800078ef8a8 */
[----:B------:R-:W-:Y:S01]  /*5af0*/  LOP3.LUT R168, R168, 0x10, R252, 0x78, !PT ;  /* 0x00000010a8a87812 */ /* 0x000fe200078e78fc */
[----:B------:R-:W-:Y:S01]  /*5b00*/  BAR.SYNC.DEFER_BLOCKING 0x0 ;  /* 0x0000000000007b1d */ /* 0x000fe20000010000 */
[----:B------:R-:W-:-:S05]  /*5b10*/  IMAD.SHL.U32 R252, R252, 0x2, RZ ;  /* 0x00000002fcfc7824 */ /* 0x000fca00078e00ff */
[----:B------:R-:W-:-:S04]  /*5b20*/  LOP3.LUT R195, R195, 0x30, R252, 0x78, !PT ;  /* 0x00000030c3c37812 */ /* 0x000fc800078e78fc */
[----:B------:R-:W-:Y:S01]  /*5b30*/  LEA R120, R120, R195, 0x5 ;  /* 0x000000c378787211 */ /* 0x000fe200078e28ff */
[----:B------:R-:W-:Y:S04]  /*5b40*/  LDSM.16.M88.4 R148, [R168+UR6+0xc000] ;  /* 0x00c00006a894783b */ /* 0x000fe80008000200 */
[----:B------:R-:W5:Y:S04]  /*5b50*/  LDSM.16.M88.4 R92, [R120+UR6] ;  /* 0x00000006785c783b */ /* 0x000f680008000200 */
[----:B------:R-:W5:Y:S04]  /*5b60*/  LDSM.16.M88.4 R88, [R120+UR6+0x2000] ;  /* 0x002000067858783b */ /* 0x000f680008000200 */
[----:B------:R-:W5:Y:S04]  /*5b70*/  LDSM.16.M88.4 R84, [R120+UR6+0x4000] ;  /* 0x004000067854783b */ /* 0x000f680008000200 */
[----:B------:R0:W5:Y:S04]  /*5b80*/  LDSM.16.M88.4 R80, [R120+UR6+0x6000] ;  /* 0x006000067850783b */ /* 0x0001680008000200 */
[----:B------:R-:W5:Y:S01]  /*5b90*/  LDSM.16.M88.4 R116, [R168+UR6+0xc800] ;  /* 0x00c80006a874783b */ /* 0x000f620008000200 */
[----:B------:R-:W-:Y:S01]  /*5ba0*/  FADD R11, -R3, R7 ;  /* 0x00000007030b7221 */ /* 0x000fe20000000100 */
[----:B------:R-:W-:-:S03]  /*5bb0*/  FADD R7, -R4, R10 ;  /* 0x0000000a04077221 */ /* 0x000fc60000000100 */
[----:B------:R-:W-:Y:S01]  /*5bc0*/  FMUL R10, R11, 1.4426950216293334961 ;  /* 0x3fb8aa3b0b0a7820 */ /* 0x000fe20000400000 */
[----:B------:R-:W-:Y:S01]  /*5bd0*/  FMUL R7, R7, 1.4426950216293334961 ;  /* 0x3fb8aa3b07077820 */ /* 0x000fe20000400000 */
[----:B0-----:R-:W-:Y:S01]  /*5be0*/  FMUL R112, R122, R104 ;  /* 0x000000687a707220 */ /* 0x001fe20000400000 */
[----:B------:R-:W-:Y:S02]  /*5bf0*/  LOP3.LUT R104, R168, 0x20, RZ, 0x3c, !PT ;  /* 0x00000020a8687812 */ /* 0x000fe400078e3cff */
[----:B------:R-:W0:Y:S01]  /*5c00*/  MUFU.EX2 R11, R7 ;  /* 0x00000007000b7308 */ /* 0x000e220000000800 */
[C---:B------:R-:W-:Y:S01]  /*5c10*/  FMUL R113, R122.reuse, R105 ;  /* 0x000000697a717220 */ /* 0x040fe20000400000 */
[C---:B-1----:R-:W-:Y:S01]  /*5c20*/  FMUL R114, R123.reuse, R106 ;  /* 0x0000006a7b727220 */ /* 0x042fe20000400000 */
[C---:B--2---:R-:W-:Y:S01]  /*5c30*/  FMUL R115, R123.reuse, R107 ;  /* 0x0000006b7b737220 */ /* 0x044fe20000400000 */
[----:B------:R-:W1:Y:S04]  /*5c40*/  LDSM.16.M88.4 R152, [R104+UR6+0xc000] ;  /* 0x00c000066898783b */ /* 0x000e680008000200 */
[----:B------:R-:W2:Y:S01]  /*5c50*/  MUFU.EX2 R10, R10 ;  /* 0x0000000a000a7308 */ /* 0x000ea20000000800 */
[----:B------:R-:W1:Y:S01]  /*5c60*/  LDSM.16.M88.4 R104, [R104+UR6+0xc800] ;  /* 0x00c800066868783b */ /* 0x000e620008000200 */
[C---:B------:R-:W-:Y:S01]  /*5c70*/  FMUL R108, R122.reuse, R108 ;  /* 0x0000006c7a6c7220 */ /* 0x040fe20000400000 */
[C---:B------:R-:W-:Y:S01]  /*5c80*/  FMUL R109, R122.reuse, R109 ;  /* 0x0000006d7a6d7220 */ /* 0x040fe20000400000 */
[C---:B------:R-:W-:Y:S01]  /*5c90*/  FMUL R110, R123.reuse, R110 ;  /* 0x0000006e7b6e7220 */ /* 0x040fe20000400000 */
[C---:B------:R-:W-:Y:S01]  /*5ca0*/  FMUL R111, R123.reuse, R111 ;  /* 0x0000006f7b6f7220 */ /* 0x040fe20000400000 */
[C---:B---3--:R-:W-:Y:S01]  /*5cb0*/  FMUL R156, R122.reuse, R96 ;  /* 0x000000607a9c7220 */ /* 0x048fe20000400000 */
[C---:B------:R-:W-:Y:S01]  /*5cc0*/  FMUL R157, R122.reuse, R97 ;  /* 0x000000617a9d7220 */ /* 0x040fe20000400000 */
[C---:B------:R-:W-:Y:S01]  /*5cd0*/  FMUL R158, R123.reuse, R98 ;  /* 0x000000627b9e7220 */ /* 0x040fe20000400000 */
[C---:B----4-:R-:W-:Y:S01]  /*5ce0*/  FMUL R159, R123.reuse, R99 ;  /* 0x000000637b9f7220 */ /* 0x050fe20000400000 */
[C---:B------:R-:W-:Y:S01]  /*5cf0*/  FMUL R100, R122.reuse, R100 ;  /* 0x000000647a647220 */ /* 0x040fe20000400000 */
[----:B------:R-:W-:Y:S01]  /*5d00*/  FMUL R101, R122, R101 ;  /* 0x000000657a657220 */ /* 0x000fe20000400000 */
[C---:B------:R-:W-:Y:S01]  /*5d10*/  FMUL R102, R123.reuse, R102 ;  /* 0x000000667b667220 */ /* 0x040fe20000400000 */
[----:B------:R-:W-:Y:S01]  /*5d20*/  FMUL R103, R123, R103 ;  /* 0x000000677b677220 */ /* 0x000fe20000400000 */
[C---:B-----5:R-:W-:Y:S01]  /*5d30*/  HMMA.16816.F32 R108, R148.reuse, R92, R108 ;  /* 0x0000005c946c723c */ /* 0x060fe2000000186c */
[C---:B0-----:R-:W-:Y:S01]  /*5d40*/  FMUL R146, R11.reuse, R138 ;  /* 0x0000008a0b927220 */ /* 0x041fe20000400000 */
[C---:B------:R-:W-:Y:S01]  /*5d50*/  FMUL R147, R11.reuse, R139 ;  /* 0x0000008b0b937220 */ /* 0x040fe20000400000 */
[C---:B--2---:R-:W-:Y:S01]  /*5d60*/  FMUL R144, R10.reuse, R136 ;  /* 0x000000880a907220 */ /* 0x044fe20000400000 */
[C---:B------:R-:W-:Y:S01]  /*5d70*/  FMUL R145, R10.reuse, R137 ;  /* 0x000000890a917220 */ /* 0x040fe20000400000 */
[C---:B------:R-:W-:Y:S01]  /*5d80*/  FMUL R96, R10.reuse, R132 ;  /* 0x000000840a607220 */ /* 0x040fe20000400000 */
[----:B------:R-:W-:Y:S01]  /*5d90*/  FMUL R97, R10, R133 ;  /* 0x000000850a617220 */ /* 0x000fe20000400000 */
[----:B------:R-:W-:Y:S01]  /*5da0*/  LOP3.LUT R121, R168, 0x40, RZ, 0x3c, !PT ;  /* 0x00000040a8797812 */ /* 0x000fe200078e3cff */
[C---:B------:R-:W-:Y:S01]  /*5db0*/  HMMA.16816.F32 R112, R148.reuse, R88, R112 ;  /* 0x000000589470723c */ /* 0x040fe20000001870 */
[C---:B------:R-:W-:Y:S01]  /*5dc0*/  FMUL R98, R11.reuse, R134 ;  /* 0x000000860b627220 */ /* 0x040fe20000400000 */
[C---:B------:R-:W-:Y:S01]  /*5dd0*/  FMUL R99, R11.reuse, R135 ;  /* 0x000000870b637220 */ /* 0x040fe20000400000 */
[C---:B------:R-:W-:Y:S01]  /*5de0*/  FMUL R124, R10.reuse, R124 ;  /* 0x0000007c0a7c7220 */ /* 0x040fe20000400000 */
[----:B------:R-:W-:Y:S01]  /*5df0*/  FMUL R125, R10, R125 ;  /* 0x0000007d0a7d7220 */ /* 0x000fe20000400000 */
[C---:B------:R-:W-:Y:S01]  /*5e00*/  FMUL R126, R11.reuse, R126 ;  /* 0x0000007e0b7e7220 */ /* 0x040fe20000400000 */
[C---:B------:R-:W-:Y:S01]  /*5e10*/  FMUL R127, R11.reuse, R127 ;  /* 0x0000007f0b7f7220 */ /* 0x040fe20000400000 */
[----:B------:R-:W-:Y:S01]  /*5e20*/  LOP3.LUT R120, R120, 0x40, RZ, 0x3c, !PT ;  /* 0x0000004078787812 */ /* 0x000fe200078e3cff */
[C---:B------:R-:W-:Y:S01]  /*5e30*/  HMMA.16816.F32 R156, R148.reuse, R84, R156 ;  /* 0x00000054949c723c */ /* 0x040fe2000000189c */
[----:B------:R-:W-:Y:S01]  /*5e40*/  LDSM.16.M88.4 R140, [R121+UR6+0xc000] ;  /* 0x00c00006798c783b */ /* 0x000fe20008000200 */
[----:B------:R-:W0:Y:S03]  /*5e50*/  LDC R7, c[0x0][0x3c4] ;  /* 0x0000f100ff077b82 */ /* 0x000e260000000800 */
[----:B------:R-:W2:Y:S03]  /*5e60*/  LDSM.16.M88.4 R136, [R120+UR6] ;  /* 0x000000067888783b */ /* 0x000ea60008000200 */
[----:B------:R-:W-:Y:S01]  /*5e70*/  HMMA.16816.F32 R148, R148, R80, R100 ;  /* 0x000000509494723c */ /* 0x000fe20000001864 */
[C---:B------:R-:W-:Y:S01]  /*5e80*/  FMUL R100, R10.reuse, R128 ;  /* 0x000000800a647220 */ /* 0x040fe20000400000 */
[----:B------:R-:W-:Y:S01]  /*5e90*/  FMUL R101, R10, R129 ;  /* 0x000000810a657220 */ /* 0x000fe20000400000 */
[C---:B------:R-:W-:Y:S01]  /*5ea0*/  FMUL R102, R11.reuse, R130 ;  /* 0x000000820b667220 */ /* 0x040fe20000400000 */
[----:B------:R-:W-:Y:S01]  /*5eb0*/  FMUL R103, R11, R131 ;  /* 0x000000830b677220 */ /* 0x000fe20000400000 */
[----:B------:R-:W3:Y:S03]  /*5ec0*/  LDSM.16.M88.4 R132, [R120+UR6+0x2000] ;  /* 0x002000067884783b */ /* 0x000ee60008000200 */
[C---:B------:R-:W-:Y:S01]  /*5ed0*/  HMMA.16816.F32 R144, R116.reuse, R92, R144 ;  /* 0x0000005c7490723c */ /* 0x040fe20000001890 */
[----:B------:R-:W4:Y:S07]  /*5ee0*/  LDSM.16.M88.4 R128, [R120+UR6+0x4000] ;  /* 0x004000067880783b */ /* 0x000f2e0008000200 */
[C---:B------:R-:W-:Y:S08]  /*5ef0*/  HMMA.16816.F32 R96, R116.reuse, R88, R96 ;  /* 0x000000587460723c */ /* 0x040ff00000001860 */
[C---:B------:R-:W-:Y:S08]  /*5f00*/  HMMA.16816.F32 R100, R116.reuse, R84, R100 ;  /* 0x000000547464723c */ /* 0x040ff00000001864 */
[----:B------:R-:W-:Y:S01]  /*5f10*/  HMMA.16816.F32 R116, R116, R80, R124 ;  /* 0x000000507474723c */ /* 0x000fe2000000187c */
[----:B------:R-:W5:Y:S04]  /*5f20*/  LDSM.16.M88.4 R124, [R120+UR6+0x6000] ;  /* 0x00600006787c783b */ /* 0x000f680008000200 */
[----:B------:R-:W0:Y:S01]  /*5f30*/  LDSM.16.M88.4 R120, [R121+UR6+0xc800] ;  /* 0x00c800067978783b */ /* 0x000e220008000200 */
[----:B------:R-:W-:-:S02]  /*5f40*/  LOP3.LUT R84, R168, 0x60, RZ, 0x3c, !PT ;  /* 0x00000060a8547812 */ /* 0x000fc400078e3cff */
[-C--:B-1----:R-:W-:Y:S08]  /*5f50*/  HMMA.16816.F32 R112, R152, R90.reuse, R112 ;  /* 0x0000005a9870723c */ /* 0x082ff00000001870 */
[----:B------:R-:W-:Y:S01]  /*5f60*/  HMMA.16816.F32 R96, R104, R90, R96 ;  /* 0x0000005a6860723c */ /* 0x000fe20000001860 */
[----:B------:R-:W1:Y:S07]  /*5f70*/  LDSM.16.M88.4 R88, [R84+UR6+0xc000] ;  /* 0x00c000065458783b */ /* 0x000e6e0008000200 */
[C---:B------:R-:W-:Y:S08]  /*5f80*/  HMMA.16816.F32 R108, R152.reuse, R94, R108 ;  /* 0x0000005e986c723c */ /* 0x040ff0000000186c */
[C---:B------:R-:W-:Y:S08]  /*5f90*/  HMMA.16816.F32 R156, R152.reuse, R86, R156 ;  /* 0x00000056989c723c */ /* 0x040ff0000000189c */
[----:B------:R-:W-:Y:S08]  /*5fa0*/  HMMA.16816.F32 R148, R152, R82, R148 ;  /* 0x000000529894723c */ /* 0x000ff00000001894 */
[C---:B------:R-:W-:Y:S01]  /*5fb0*/  HMMA.16816.F32 R100, R104.reuse, R86, R100 ;  /* 0x000000566864723c */ /* 0x040fe20000001864 */
[----:B------:R-:W0:Y:S07]  /*5fc0*/  LDSM.16.M88.4 R84, [R84+UR6+0xc800] ;  /* 0x00c800065454783b */ /* 0x000e2e0008000200 */
[C---:B------:R-:W-:Y:S08]  /*5fd0*/  HMMA.16816.F32 R144, R104.reuse, R94, R144 ;  /* 0x0000005e6890723c */ /* 0x040ff00000001890 */
[----:B------:R-:W-:Y:S08]  /*5fe0*/  HMMA.16816.F32 R116, R104, R82, R116 ;  /* 0x000000526874723c */ /* 0x000ff00000001874 */
[C---:B--2---:R-:W-:Y:S08]  /*5ff0*/  HMMA.16816.F32 R108, R140.reuse, R136, R108 ;  /* 0x000000888c6c723c */ /* 0x044ff0000000186c */
[C---:B---3--:R-:W-:Y:S08]  /*6000*/  HMMA.16816.F32 R112, R140.reuse, R132, R112 ;  /* 0x000000848c70723c */ /* 0x048ff00000001870 */
[C---:B----4-:R-:W-:Y:S08]  /*6010*/  HMMA.16816.F32 R156, R140.reuse, R128, R156 ;  /* 0x000000808c9c723c */ /* 0x050ff0000000189c */
[----:B-----5:R-:W-:Y:S08]  /*6020*/  HMMA.16816.F32 R148, R140, R124, R148 ;  /* 0x0000007c8c94723c */ /* 0x020ff00000001894 */
[C---:B0-----:R-:W-:Y:S08]  /*6030*/  HMMA.16816.F32 R144, R120.reuse, R136, R144 ;  /* 0x000000887890723c */ /* 0x041ff00000001890 */
[C---:B------:R-:W-:Y:S08]  /*6040*/  HMMA.16816.F32 R80, R120.reuse, R132, R96 ;  /* 0x000000847850723c */ /* 0x040ff00000001860 */
[C---:B------:R-:W-:Y:S08]  /*6050*/  HMMA.16816.F32 R92, R120.reuse, R128, R100 ;  /* 0x00000080785c723c */ /* 0x040ff00000001864 */
[----:B------:R-:W-:Y:S01]  /*6060*/  HMMA.16816.F32 R116, R120, R124, R116 ;  /* 0x0000007c7874723c */ /* 0x000fe20000001874 */
[----:B------:R-:W0:Y:S01]  /*6070*/  LDC R121, c[0x0][0x3d4] ;  /* 0x0000f500ff797b82 */ /* 0x000e220000000800 */
[----:B------:R-:W-:-:S06]  /*6080*/  UIADD3 UR4, UPT, UPT, UR4, 0x40, URZ ;  /* 0x0000004004047890 */ /* 0x000fcc000fffe0ff */
[C---:B-1----:R-:W-:Y:S08]  /*6090*/  HMMA.16816.F32 R108, R88.reuse, R138, R108 ;  /* 0x0000008a586c723c */ /* 0x042ff0000000186c */
[C---:B------:R-:W-:Y:S08]  /*60a0*/  HMMA.16816.F32 R104, R88.reuse, R134, R112 ;  /* 0x000000865868723c */ /* 0x040ff00000001870 */
[C---:B------:R-:W-:Y:S08]  /*60b0*/  HMMA.16816.F32 R96, R88.reuse, R130, R156 ;  /* 0x000000825860723c */ /* 0x040ff0000000189c */
[----:B------:R-:W-:Y:S01]  /*60c0*/  HMMA.16816.F32 R100, R88, R126, R148 ;  /* 0x0000007e5864723c */ /* 0x000fe20000001894 */
[----:B------:R-:W-:-:S07]  /*60d0*/  UISETP.GE.AND UP0, UPT, UR4, UR12, UPT ;  /* 0x0000000c0400728c */ /* 0x000fce000bf06270 */
[C---:B------:R-:W-:Y:S08]  /*60e0*/  HMMA.16816.F32 R136, R84.reuse, R138, R144 ;  /* 0x0000008a5488723c */ /* 0x040ff00000001890 */
[C---:B------:R-:W-:Y:S08]  /*60f0*/  HMMA.16816.F32 R132, R84.reuse, R134, R80 ;  /* 0x000000865484723c */ /* 0x040ff00000001850 */
[C---:B------:R-:W-:Y:S08]  /*6100*/  HMMA.16816.F32 R128, R84.reuse, R130, R92 ;  /* 0x000000825480723c */ /* 0x040ff0000000185c */
[----:B------:R-:W-:Y:S01]  /*6110*/  HMMA.16816.F32 R124, R84, R126, R116 ;  /* 0x0000007e547c723c */ /* 0x000fe20000001874 */
[----:B------:R-:W-:-:S02]  /*6120*/  FFMA2 R76, R76.F32x2.HI_LO, R10.F32x2.HI_LO, R8.F32x2.HI_LO ;  /* 0x0000000a4c4c7249 */ /* 0x000fc40000000008 */
[----:B------:R-:W-:Y:S01]  /*6130*/  IMAD R5, R7, 0x40, R5 ;  /* 0x0000004007057824 */ /* 0x000fe200078e0205 */
[----:B------:R-:W-:Y:S01]  /*6140*/  MOV R8, R2 ;  /* 0x0000000200087202 */ /* 0x000fe20000000f00 */
[----:B0-----:R-:W-:Y:S02]  /*6150*/  IMAD R6, R121, 0x40, R6 ;  /* 0x0000004079067824 */ /* 0x001fe400078e0206 */
[----:B------:R-:W-:Y:S02]  /*6160*/  IMAD.MOV.U32 R9, RZ, RZ, R0 ;  /* 0x000000ffff097224 */ /* 0x000fe400078e0000 */
[----:B------:R-:W-:Y:S02]  /*6170*/  IMAD.MOV.U32 R7, RZ, RZ, R3 ;  /* 0x000000ffff077224 */ /* 0x000fe400078e0003 */
[----:B------:R-:W-:Y:S01]  /*6180*/  IMAD.MOV.U32 R10, RZ, RZ, R4 ;  /* 0x000000ffff0a7224 */ /* 0x000fe200078e0004 */
[----:B------:R-:W-:Y:S08]  /*6190*/  BRA.U !UP0, `(.L_x_1) ;  /* 0xffffffcd08487547 */ /* 0x000ff0000b83ffff */
.L_x_0:
[----:B------:R-:W0:Y:S01]  /*61a0*/  S2R R5, SR_TID.X ;  /* 0x0000000000057919 */ /* 0x000e220000002100 */
[----:B------:R-:W-:Y:S01]  /*61b0*/  FSETP.GT.AND P2, PT, |R65|, 8.50705917302346158658e+37, PT ;  /* 0x7e8000004100780b */ /* 0x000fe20003f44200 */
[----:B------:R-:W-:Y:S01]  /*61c0*/  FMUL R15, R77, 8388608 ;  /* 0x4b0000004d0f7820 */ /* 0x000fe20000400000 */
[C---:B------:R-:W-:Y:S01]  /*61d0*/  FSETP.GEU.AND P3, PT, |R65|.reuse, 1.175494350822287508e-38, PT ;  /* 0x008000004100780b */ /* 0x040fe20003f6e200 */
[----:B------:R-:W1:Y:S01]  /*61e0*/  LDC R78, c[0x0][0x3e8] ;  /* 0x0000fa00ff4e7b82 */ /* 0x000e620000000800 */
[----:B------:R-:W-:Y:S01]  /*61f0*/  FSETP.GEU.AND P6, PT, R65, 1.175494350822287508e-38, PT ;  /* 0x008000004100780b */ /* 0x000fe20003fce000 */
[----:B------:R-:W2:Y:S01]  /*6200*/  S2R R113, SR_TID.X ;  /* 0x0000000000717919 */ /* 0x000ea20000002100 */
[----:B------:R-:W-:Y:S01]  /*6210*/  FSETP.GT.AND P1, PT, |R64|, 8.50705917302346158658e+37, PT ;  /* 0x7e8000004000780b */ /* 0x000fe20003f24200 */
[----:B------:R-:W3:Y:S01]  /*6220*/  LDCU.64 UR4, c[0x0][0x3e0] ;  /* 0x00007c00ff0477ac */ /* 0x000ee20008000a00 */
[C---:B------:R-:W-:Y:S01]  /*6230*/  FSETP.GEU.AND P5, PT, |R77|.reuse, 1.175494350822287508e-38, PT ;  /* 0x008000004d00780b */ /* 0x040fe20003fae200 */
[----:B------:R-:W4:Y:S01]  /*6240*/  S2R R112, SR_CTAID.X ;  /* 0x0000000000707919 */ /* 0x000f220000002500 */
[----:B------:R-:W-:-:S02]  /*6250*/  FSETP.GEU.AND P4, PT, R77, 1.175494350822287508e-38, PT ;  /* 0x008000004d00780b */ /* 0x000fc40003f8e000 */
[----:B------:R-:W-:Y:S01]  /*6260*/  ISETP.GE.U32.AND P0, PT, R243, 0x20, PT ;  /* 0x00000020f300780c */ /* 0x000fe20003f06070 */
[----:B------:R-:W-:Y:S01]  /*6270*/  @P2 FMUL R103, R103, 0.25 ;  /* 0x3e80000067672820 */ /* 0x000fe20000400000 */
[----:B------:R-:W-:Y:S01]  /*6280*/  @P2 FMUL R102, R102, 0.25 ;  /* 0x3e80000066662820 */ /* 0x000fe20000400000 */
[----:B------:R-:W-:Y:S01]  /*6290*/  @P2 FMUL R99, R99, 0.25 ;  /* 0x3e80000063632820 */ /* 0x000fe20000400000 */
[----:B------:R-:W-:Y:S01]  /*62a0*/  @P2 FMUL R98, R98, 0.25 ;  /* 0x3e80000062622820 */ /* 0x000fe20000400000 */
[----:B------:R-:W-:Y:S01]  /*62b0*/  @P2 FMUL R107, R107, 0.25 ;  /* 0x3e8000006b6b2820 */ /* 0x000fe20000400000 */
[----:B------:R-:W-:Y:S01]  /*62c0*/  @P2 FMUL R106, R106, 0.25 ;  /* 0x3e8000006a6a2820 */ /* 0x000fe20000400000 */
[----:B------:R-:W-:Y:S01]  /*62d0*/  @P2 FMUL R111, R111, 0.25 ;  /* 0x3e8000006f6f2820 */ /* 0x000fe20000400000 */
[----:B------:R-:W-:Y:S01]  /*62e0*/  @P2 FMUL R110, R110, 0.25 ;  /* 0x3e8000006e6e2820 */ /* 0x000fe20000400000 */
[----:B------:R-:W-:Y:S01]  /*62f0*/  @!P3 FMUL R103, R103, 16777216 ;  /* 0x4b8000006767b820 */ /* 0x000fe20000400000 */
[----:B------:R-:W-:Y:S01]  /*6300*/  @!P3 FMUL R102, R102, 16777216 ;  /* 0x4b8000006666b820 */ /* 0x000fe20000400000 */
[----:B------:R-:W-:Y:S01]  /*6310*/  @!P3 FMUL R99, R99, 16777216 ;  /* 0x4b8000006363b820 */ /* 0x000fe20000400000 */
[----:B------:R-:W-:Y:S01]  /*6320*/  @!P3 FMUL R98, R98, 16777216 ;  /* 0x4b8000006262b820 */ /* 0x000fe20000400000 */
[----:B------:R-:W-:Y:S01]  /*6330*/  @!P3 FMUL R107, R107, 16777216 ;  /* 0x4b8000006b6bb820 */ /* 0x000fe20000400000 */
[----:B------:R-:W-:Y:S01]  /*6340*/  @!P3 FMUL R106, R106, 16777216 ;  /* 0x4b8000006a6ab820 */ /* 0x000fe20000400000 */
[----:B------:R-:W-:Y:S01]  /*6350*/  @!P3 FMUL R111, R111, 16777216 ;  /* 0x4b8000006f6fb820 */ /* 0x000fe20000400000 */
[----:B------:R-:W-:Y:S01]  /*6360*/  @!P3 FMUL R110, R110, 16777216 ;  /* 0x4b8000006e6eb820 */ /* 0x000fe20000400000 */
[----:B------:R-:W-:Y:S01]  /*6370*/  @P1 FMUL R101, R101, 0.25 ;  /* 0x3e80000065651820 */ /* 0x000fe20000400000 */
[----:B------:R-:W-:Y:S01]  /*6380*/  @P1 FMUL R100, R100, 0.25 ;  /* 0x3e80000064641820 */ /* 0x000fe20000400000 */
[----:B0-----:R-:W-:Y:S01]  /*6390*/  SHF.R.S32.HI R8, RZ, 0x4, R5 ;  /* 0x00000004ff087819 */ /* 0x001fe20000011405 */
[C---:B------:R-:W-:Y:S01]  /*63a0*/  IMAD.SHL.U32 R6, R5.reuse, 0x20, RZ ;  /* 0x0000002005067824 */ /* 0x040fe200078e00ff */
[----:B------:R-:W-:Y:S01]  /*63b0*/  LOP3.LUT R9, R5, 0xe0, RZ, 0xc0, !PT ;  /* 0x000000e005097812 */ /* 0x000fe200078ec0ff */
[----:B------:R-:W-:Y:S01]  /*63c0*/  @P1 FMUL R97, R97, 0.25 ;  /* 0x3e80000061611820 */ /* 0x000fe20000400000 */
[----:B------:R-:W-:Y:S01]  /*63d0*/  SGXT R8, R8, 0x1 ;  /* 0x000000010808781a */ /* 0x000fe20000000200 */
[----:B------:R-:W-:Y:S01]  /*63e0*/  @P1 FMUL R96, R96, 0.25 ;  /* 0x3e80000060601820 */ /* 0x000fe20000400000 */
[----:B------:R-:W-:Y:S01]  /*63f0*/  LOP3.LUT R6, R6, 0x60, RZ, 0xc0, !PT ;  /* 0x0000006006067812 */ /* 0x000fe200078ec0ff */
[----:B------:R-:W-:Y:S01]  /*6400*/  @P1 FMUL R105, R105, 0.25 ;  /* 0x3e80000069691820 */ /* 0x000fe20000400000 */
[----:B------:R-:W-:Y:S01]  /*6410*/  LOP3.LUT R7, R5, 0xc, RZ, 0xc0, !PT ;  /* 0x0000000c05077812 */ /* 0x000fe200078ec0ff */
[----:B------:R-:W-:Y:S01]  /*6420*/  @P1 FMUL R104, R104, 0.25 ;  /* 0x3e80000068681820 */ /* 0x000fe20000400000 */
[----:B------:R-:W-:Y:S01]  /*6430*/  LOP3.LUT R8, R8, 0x1020, RZ, 0xc0, !PT ;  /* 0x0000102008087812 */ /* 0x000fe200078ec0ff */
[----:B------:R-:W-:Y:S01]  /*6440*/  IMAD R6, R9, 0x10, R6 ;  /* 0x0000001009067824 */ /* 0x000fe200078e0206 */
[----:B------:R-:W-:Y:S01]  /*6450*/  LOP3.LUT R12, R5, 0x3f, RZ, 0xc0, !PT ;  /* 0x0000003f050c7812 */ /* 0x000fe200078ec0ff */
[----:B------:R-:W-:Y:S01]  /*6460*/  @P1 FMUL R109, R109, 0.25 ;  /* 0x3e8000006d6d1820 */ /* 0x000fe20000400000 */
[----:B------:R-:W-:Y:S01]  /*6470*/  LOP3.LUT R10, R5, 0xc0, RZ, 0xc0, !PT ;  /* 0x000000c0050a7812 */ /* 0x000fe200078ec0ff */
[----:B------:R-:W-:Y:S01]  /*6480*/  IMAD R9, R7, 0x2, R8 ;  /* 0x0000000207097824 */ /* 0x000fe200078e0208 */
[----:B------:R-:W-:Y:S01]  /*6490*/  SHF.L.U32 R8, R5, 0x4, RZ ;  /* 0x0000000405087819 */ /* 0x000fe200000006ff */
[----:B------:R-:W-:Y:S01]  /*64a0*/  @P1 FMUL R108, R108, 0.25 ;  /* 0x3e8000006c6c1820 */ /* 0x000fe20000400000 */
[----:B------:R-:W-:Y:S01]  /*64b0*/  LEA R11, R7, R12, 0x7 ;  /* 0x0000000c070b7211 */ /* 0x000fe200078e38ff */
[----:B---3--:R-:W-:Y:S01]  /*64c0*/  UIMAD UR4, UR7, UR4, URZ ;  /* 0x00000004070472a4 */ /* 0x008fe2000f8e02ff */
[----:B------:R-:W-:-:S02]  /*64d0*/  LOP3.LUT R54, R9, R6, RZ, 0x3c, !PT ;  /* 0x0000000609367212 */ /* 0x000fc400078e3cff */
[----:B------:R-:W-:Y:S01]  /*64e0*/  LOP3.LUT R6, R8, 0x70, RZ, 0xc0, !PT ;  /* 0x0000007008067812 */ /* 0x000fe200078ec0ff */
[----:B------:R-:W-:Y:S01]  /*64f0*/  FMUL R8, R65, 8388608 ;  /* 0x4b00000041087820 */ /* 0x000fe20000400000 */
[----:B------:R-:W-:Y:S01]  /*6500*/  SHF.R.U32.HI R12, RZ, 0x1, R5 ;  /* 0x00000001ff0c7819 */ /* 0x000fe20000011605 */
[----:B------:R-:W-:Y:S01]  /*6510*/  IMAD.SHL.U32 R11, R11, 0x8, RZ ;  /* 0x000000080b0b7824 */ /* 0x000fe200078e00ff */
[----:B------:R-:W-:Y:S01]  /*6520*/  SHF.R.U32.HI R10, RZ, 0x1, R10 ;  /* 0x00000001ff0a7819 */ /* 0x000fe2000001160a */
[----:B------:R-:W-:Y:S01]  /*6530*/  USHF.L.U32 UR8, UR4, 0x1, URZ ;  /* 0x0000000104087899 */ /* 0x000fe200080006ff */
[----:B------:R-:W-:Y:S01]  /*6540*/  FSEL R56, R8, R65, !P6 ;  /* 0x0000004108387208 */ /* 0x000fe20007000000 */
[----:B------:R-:W-:Y:S01]  /*6550*/  @P2 FMUL R65, R65, 0.25 ;  /* 0x3e80000041412820 */ /* 0x000fe20000400000 */
[----:B------:R-:W-:Y:S01]  /*6560*/  LOP3.LUT R9, R12, 0xc, RZ, 0xc0, !PT ;  /* 0x0000000c0c097812 */ /* 0x000fe200078ec0ff */
[----:B------:R-:W-:Y:S01]  /*6570*/  BAR.SYNC.DEFER_BLOCKING 0x0 ;  /* 0x0000000000007b1d */ /* 0x000fe20000010000 */
[C---:B------:R-:W-:Y:S01]  /*6580*/  FSETP.GEU.AND P2, PT, R64.reuse, 1.175494350822287508e-38, PT ;  /* 0x008000004000780b */ /* 0x040fe20003f4e000 */
[----:B------:R-:W-:Y:S01]  /*6590*/  @!P3 FMUL R65, R65, 16777216 ;  /* 0x4b8000004141b820 */ /* 0x000fe20000400000 */
[----:B------:R-:W-:Y:S01]  /*65a0*/  FSETP.GEU.AND P3, PT, |R64|, 1.175494350822287508e-38, PT ;  /* 0x008000004000780b */ /* 0x000fe20003f6e200 */
[----:B------:R-:W-:Y:S01]  /*65b0*/  VIADD R12, R56, 0xc0cafb0d ;  /* 0xc0cafb0d380c7836 */ /* 0x000fe20000000000 */
[----:B------:R-:W-:Y:S01]  /*65c0*/  LOP3.LUT R7, R11, R10, RZ, 0x3c, !PT ;  /* 0x0000000a0b077212 */ /* 0x000fe200078e3cff */
[----:B------:R-:W0:Y:S01]  /*65d0*/  MUFU.RCP R8, R65 ;  /* 0x0000004100087308 */ /* 0x000e220000001000 */
[----:B------:R-:W-:-:S02]  /*65e0*/  FSEL R11, RZ, -23, P6 ;  /* 0xc1b80000ff0b7808 */ /* 0x000fc40003000000 */
[----:B------:R-:W-:Y:S02]  /*65f0*/  LOP3.LUT R13, R12, 0xff800000, RZ, 0xc0, !PT ;  /* 0xff8000000c0d7812 */ /* 0x000fe400078ec0ff */
[----:B------:R-:W-:Y:S02]  /*6600*/  IADD3 R6, PT, PT, R9, UR6, R6 ;  /* 0x0000000609067c10 */ /* 0x000fe4000fffe006 */
[----:B------:R-:W-:Y:S02]  /*6610*/  I2FP.F32.S32 R14, R13 ;  /* 0x0000000d000e7245 */ /* 0x000fe40000201400 */
[----:B------:R-:W-:Y:S01]  /*6620*/  FSEL R9, RZ, -23, P2 ;  /* 0xc1b80000ff097808 */ /* 0x000fe20001000000 */
[----:B------:R-:W-:Y:S01]  /*6630*/  @!P3 FMUL R101, R101, 16777216 ;  /* 0x4b8000006565b820 */ /* 0x000fe20000400000 */
[----:B------:R-:W-:Y:S01]  /*6640*/  @!P3 FMUL R100, R100, 16777216 ;  /* 0x4b8000006464b820 */ /* 0x000fe20000400000 */
[----:B------:R-:W-:Y:S01]  /*6650*/  @!P3 FMUL R97, R97, 16777216 ;  /* 0x4b8000006161b820 */ /* 0x000fe20000400000 */
[----:B------:R-:W-:Y:S01]  /*6660*/  @!P3 FMUL R96, R96, 16777216 ;  /* 0x4b8000006060b820 */ /* 0x000fe20000400000 */
[----:B------:R-:W-:Y:S01]  /*6670*/  @!P3 FMUL R105, R105, 16777216 ;  /* 0x4b8000006969b820 */ /* 0x000fe20000400000 */
[----:B------:R-:W-:Y:S01]  /*6680*/  @!P3 FMUL R104, R104, 16777216 ;  /* 0x4b8000006868b820 */ /* 0x000fe20000400000 */
[----:B------:R-:W-:Y:S01]  /*6690*/  @!P3 FMUL R109, R109, 16777216 ;  /* 0x4b8000006d6db820 */ /* 0x000fe20000400000 */
[C---:B0-----:R-:W-:Y:S01]  /*66a0*/  FMUL R36, R8.reuse, R103 ;  /* 0x0000006708247220 */ /* 0x041fe20000400000 */
[C---:B------:R-:W-:Y:S01]  /*66b0*/  FMUL R37, R8.reuse, R102 ;  /* 0x0000006608257220 */ /* 0x040fe20000400000 */
[C---:B------:R-:W-:Y:S01]  /*66c0*/  FMUL R41, R8.reuse, R99 ;  /* 0x0000006308297220 */ /* 0x040fe20000400000 */
[C---:B------:R-:W-:Y:S01]  /*66d0*/  FMUL R40, R8.reuse, R98 ;  /* 0x0000006208287220 */ /* 0x040fe20000400000 */
[C---:B------:R-:W-:Y:S01]  /*66e0*/  FMUL R44, R8.reuse, R107 ;  /* 0x0000006b082c7220 */ /* 0x040fe20000400000 */
[C---:B------:R-:W-:Y:S01]  /*66f0*/  FMUL R45, R8.reuse, R106 ;  /* 0x0000006a082d7220 */ /* 0x040fe20000400000 */
[C---:B------:R-:W-:Y:S01]  /*6700*/  FMUL R49, R8.reuse, R111 ;  /* 0x0000006f08317220 */ /* 0x040fe20000400000 */
[----:B------:R-:W-:Y:S01]  /*6710*/  FMUL R48, R8, R110 ;  /* 0x0000006e08307220 */ /* 0x000fe20000400000 */
[----:B------:R-:W-:Y:S01]  /*6720*/  FMUL R8, R64, 8388608 ;  /* 0x4b00000040087820 */ /* 0x000fe20000400000 */
[----:B------:R-:W-:Y:S01]  /*6730*/  @!P3 FMUL R108, R108, 16777216 ;  /* 0x4b8000006c6cb820 */ /* 0x000fe20000400000 */
[----:B------:R-:W-:Y:S01]  /*6740*/  FFMA.FTZ R14, R14, 1.1920928955078125e-07, R11 ;  /* 0x340000000e0e7823 */ /* 0x000fe2000001000b */
[----:B------:R-:W-:Y:S01]  /*6750*/  FMUL R11, R76, 8388608 ;  /* 0x4b0000004c0b7820 */ /* 0x000fe20000400000 */
[----:B------:R-:W-:-:S02]  /*6760*/  FSETP.GT.AND P6, PT, |R77|, 8.50705917302346158658e+37, PT ;  /* 0x7e8000004d00780b */ /* 0x000fc40003fc4200 */
[----:B------:R-:W-:Y:S01]  /*6770*/  FSEL R67, R8, R64, !P2 ;  /* 0x0000004008437208 */ /* 0x000fe20005000000 */
[----:B------:R-:W-:Y:S01]  /*6780*/  @P1 FMUL R64, R64, 0.25 ;  /* 0x3e80000040401820 */ /* 0x000fe20000400000 */
[C---:B------:R-:W-:Y:S02]  /*6790*/  FSETP.GT.AND P1, PT, |R76|.reuse, 8.50705917302346158658e+37, PT ;  /* 0x7e8000004c00780b */ /* 0x040fe40003f24200 */
[----:B------:R-:W-:Y:S01]  /*67a0*/  FSETP.GEU.AND P2, PT, R76, 1.175494350822287508e-38, PT ;  /* 0x008000004c00780b */ /* 0x000fe20003f4e000 */
[----:B------:R-:W-:Y:S01]  /*67b0*/  @!P3 FMUL R64, R64, 16777216 ;  /* 0x4b8000004040b820 */ /* 0x000fe20000400000 */
[----:B------:R-:W-:Y:S01]  /*67c0*/  FSETP.GEU.AND P3, PT, |R76|, 1.175494350822287508e-38, PT ;  /* 0x008000004c00780b */ /* 0x000fe20003f6e200 */
[----:B------:R-:W-:Y:S01]  /*67d0*/  VIADD R8, R67, 0xc0cafb0d ;  /* 0xc0cafb0d43087836 */ /* 0x000fe20000000000 */
[----:B------:R-:W-:Y:S01]  /*67e0*/  FSEL R71, R11, R76, !P2 ;  /* 0x0000004c0b477208 */ /* 0x000fe20005000000 */
[----:B------:R-:W0:Y:S01]  /*67f0*/  MUFU.RCP R16, R64 ;  /* 0x0000004000107308 */ /* 0x000e220000001000 */
[----:B------:R-:W-:Y:S01]  /*6800*/  IADD3 R13, PT, PT, R56, -R13, RZ ;  /* 0x8000000d380d7210 */ /* 0x000fe20007ffe0ff */
[----:B------:R-:W-:Y:S01]  /*6810*/  @P6 FMUL R127, R127, 0.25 ;  /* 0x3e8000007f7f6820 */ /* 0x000fe20000400000 */
[----:B------:R-:W-:Y:S01]  /*6820*/  LOP3.LUT R10, R8, 0xff800000, RZ, 0xc0, !PT ;  /* 0xff800000080a7812 */ /* 0x000fe200078ec0ff */
[----:B------:R-:W-:Y:S01]  /*6830*/  @P6 FMUL R126, R126, 0.25 ;  /* 0x3e8000007e7e6820 */ /* 0x000fe20000400000 */
[----:B------:R-:W-:Y:S01]  /*6840*/  FSEL R8, R15, R77, !P4 ;  /* 0x0000004d0f087208 */ /* 0x000fe20006000000 */
[----:B------:R-:W-:Y:S01]  /*6850*/  @P1 FMUL R76, R76, 0.25 ;  /* 0x3e8000004c4c1820 */ /* 0x000fe20000400000 */
[----:B------:R-:W-:Y:S01]  /*6860*/  @P6 FMUL R77, R77, 0.25 ;  /* 0x3e8000004d4d6820 */ /* 0x000fe20000400000 */
[----:B------:R-:W-:Y:S01]  /*6870*/  @P1 FMUL R124, R124, 0.25 ;  /* 0x3e8000007c7c1820 */ /* 0x000fe20000400000 */
[----:B------:R-:W-:Y:S01]  /*6880*/  @P1 FMUL R128, R128, 0.25 ;  /* 0x3e80000080801820 */ /* 0x000fe20000400000 */
[----:B------:R-:W-:Y:S01]  /*6890*/  @!P3 FMUL R76, R76, 16777216 ;  /* 0x4b8000004c4cb820 */ /* 0x000fe20000400000 */
[----:B------:R-:W-:Y:S01]  /*68a0*/  I2FP.F32.S32 R12, R10 ;  /* 0x0000000a000c7245 */ /* 0x000fe20000201400 */
[----:B------:R-:W-:Y:S01]  /*68b0*/  @!P5 FMUL R77, R77, 16777216 ;  /* 0x4b8000004d4dd820 */ /* 0x000fe20000400000 */
[----:B------:R-:W-:Y:S01]  /*68c0*/  @!P3 FMUL R124, R124, 16777216 ;  /* 0x4b8000007c7cb820 */ /* 0x000fe20000400000 */
[----:B------:R-:W3:Y:S01]  /*68d0*/  MUFU.RCP R19, R76 ;  /* 0x0000004c00137308 */ /* 0x000ee20000001000 */
[----:B------:R-:W-:Y:S01]  /*68e0*/  @!P3 FMUL R128, R128, 16777216 ;  /* 0x4b8000008080b820 */ /* 0x000fe20000400000 */
[----:B------:R-:W-:Y:S01]  /*68f0*/  FFMA.FTZ R9, R12, 1.1920928955078125e-07, R9 ;  /* 0x340000000c097823 */ /* 0x000fe20000010009 */
[C---:B0-----:R-:W-:Y:S01]  /*6900*/  FMUL R47, R16.reuse, R104 ;  /* 0x00000068102f7220 */ /* 0x041fe20000400000 */
[----:B------:R-:W-:Y:S01]  /*6910*/  FMUL R50, R16, R108 ;  /* 0x0000006c10327220 */ /* 0x000fe20000400000 */
[----:B------:R-:W-:Y:S01]  /*6920*/  @P6 FMUL R131, R131, 0.25 ;  /* 0x3e80000083836820 */ /* 0x000fe20000400000 */
[----:B------:R-:W-:Y:S01]  /*6930*/  @P6 FMUL R130, R130, 0.25 ;  /* 0x3e80000082826820 */ /* 0x000fe20000400000 */
[----:B------:R-:W-:Y:S01]  /*6940*/  @P6 FMUL R135, R135, 0.25 ;  /* 0x3e80000087876820 */ /* 0x000fe20000400000 */
[----:B------:R-:W0:Y:S01]  /*6950*/  MUFU.RCP R12, R77 ;  /* 0x0000004d000c7308 */ /* 0x000e220000001000 */
[----:B------:R-:W-:Y:S01]  /*6960*/  F2FP.F16.F32.PACK_AB R52, R47, R50 ;  /* 0x000000322f34723e */ /* 0x000fe200000000ff */
[----:B------:R-:W-:Y:S01]  /*6970*/  @P6 FMUL R134, R134, 0.25 ;  /* 0x3e80000086866820 */ /* 0x000fe20000400000 */
[----:B------:R-:W-:Y:S01]  /*6980*/  @P6 FMUL R139, R139, 0.25 ;  /* 0x3e8000008b8b6820 */ /* 0x000fe20000400000 */
[----:B------:R-:W-:Y:S01]  /*6990*/  @P6 FMUL R138, R138, 0.25 ;  /* 0x3e8000008a8a6820 */ /* 0x000fe20000400000 */
[----:B------:R-:W-:Y:S01]  /*69a0*/  @P1 FMUL R125, R125, 0.25 ;  /* 0x3e8000007d7d1820 */ /* 0x000fe20000400000 */
[----:B------:R-:W-:Y:S01]  /*69b0*/  @P1 FMUL R129, R129, 0.25 ;  /* 0x3e80000081811820 */ /* 0x000fe20000400000 */
[C---:B------:R-:W-:Y:S01]  /*69c0*/  FMUL R38, R16.reuse, R101 ;  /* 0x0000006510267220 */ /* 0x040fe20000400000 */
[C---:B------:R-:W-:Y:S01]  /*69d0*/  FMUL R39, R16.reuse, R100 ;  /* 0x0000006410277220 */ /* 0x040fe20000400000 */
[C---:B---3--:R-:W-:Y:S01]  /*69e0*/  FMUL R23, R19.reuse, R124 ;  /* 0x0000007c13177220 */ /* 0x048fe20000400000 */
[----:B------:R-:W-:Y:S01]  /*69f0*/  FMUL R26, R19, R128 ;  /* 0x00000080131a7220 */ /* 0x000fe20000400000 */
[C---:B------:R-:W-:Y:S01]  /*6a00*/  FMUL R43, R16.reuse, R97 ;  /* 0x00000061102b7220 */ /* 0x040fe20000400000 */
[C---:B------:R-:W-:Y:S01]  /*6a10*/  FMUL R42, R16.reuse, R96 ;  /* 0x00000060102a7220 */ /* 0x040fe20000400000 */
[C---:B------:R-:W-:Y:S01]  /*6a20*/  FMUL R46, R16.reuse, R105 ;  /* 0x00000069102e7220 */ /* 0x040fe20000400000 */
[----:B------:R-:W-:Y:S01]  /*6a30*/  FMUL R51, R16, R109 ;  /* 0x0000006d10337220 */ /* 0x000fe20000400000 */
[----:B------:R-:W-:Y:S01]  /*6a40*/  F2FP.F16.F32.PACK_AB R47, R23, R26 ;  /* 0x0000001a172f723e */ /* 0x000fe200000000ff */
[----:B------:R-:W-:Y:S01]  /*6a50*/  @!P5 FMUL R127, R127, 16777216 ;  /* 0x4b8000007f7fd820 */ /* 0x000fe20000400000 */
[----:B------:R-:W-:Y:S01]  /*6a60*/  SHF.R.U32.HI R23, RZ, 0x5, R5 ;  /* 0x00000005ff177819 */ /* 0x000fe20000011605 */
[----:B------:R-:W-:Y:S01]  /*6a70*/  @!P5 FMUL R126, R126, 16777216 ;  /* 0x4b8000007e7ed820 */ /* 0x000fe20000400000 */
[----:B------:R-:W-:Y:S01]  /*6a80*/  @!P5 FMUL R131, R131, 16777216 ;  /* 0x4b8000008383d820 */ /* 0x000fe20000400000 */
[----:B------:R-:W-:Y:S01]  /*6a90*/  @!P5 FMUL R130, R130, 16777216 ;  /* 0x4b8000008282d820 */ /* 0x000fe20000400000 */
[----:B------:R-:W-:Y:S01]  /*6aa0*/  SGXT.U32 R23, R23, 0x3 ;  /* 0x000000031717781a */ /* 0x000fe20000000000 */
[----:B------:R-:W-:Y:S01]  /*6ab0*/  @!P5 FMUL R135, R135, 16777216 ;  /* 0x4b8000008787d820 */ /* 0x000fe20000400000 */
[----:B------:R-:W-:Y:S01]  /*6ac0*/  @!P5 FMUL R134, R134, 16777216 ;  /* 0x4b8000008686d820 */ /* 0x000fe20000400000 */
[----:B------:R-:W-:Y:S01]  /*6ad0*/  @!P5 FMUL R139, R139, 16777216 ;  /* 0x4b8000008b8bd820 */ /* 0x000fe20000400000 */
[----:B------:R-:W-:Y:S01]  /*6ae0*/  @!P5 FMUL R138, R138, 16777216 ;  /* 0x4b8000008a8ad820 */ /* 0x000fe20000400000 */
[----:B------:R-:W-:Y:S01]  /*6af0*/  @!P3 FMUL R125, R125, 16777216 ;  /* 0x4b8000007d7db820 */ /* 0x000fe20000400000 */
[----:B------:R-:W-:Y:S01]  /*6b00*/  @!P3 FMUL R129, R129, 16777216 ;  /* 0x4b8000008181b820 */ /* 0x000fe20000400000 */
[----:B------:R-:W-:Y:S01]  /*6b10*/  IADD3 R16, PT, PT, R8, -0x3f3504f3, RZ ;  /* 0xc0cafb0d08107810 */ /* 0x000fe20007ffe0ff */
[----:B-1----:R-:W-:-:S02]  /*6b20*/  IMAD R23, R23, R78, RZ ;  /* 0x0000004e17177224 */ /* 0x002fc400078e02ff */
        /* <DEDUP_REMOVED lines=8> */
[----:B------:R-:W-:Y:S01]  /*6bb0*/  @P1 FMUL R133, R133, 0.25 ;  /* 0x3e80000085851820 */ /* 0x000fe20000400000 */
[----:B------:R-:W-:Y:S01]  /*6bc0*/  @P1 FMUL R132, R132, 0.25 ;  /* 0x3e80000084841820 */ /* 0x000fe20000400000 */
[----:B------:R-:W-:Y:S01]  /*6bd0*/  @P1 FMUL R137, R137, 0.25 ;  /* 0x3e80000089891820 */ /* 0x000fe20000400000 */
[----:B------:R-:W-:Y:S01]  /*6be0*/  @P1 FMUL R136, R136, 0.25 ;  /* 0x3e80000088881820 */ /* 0x000fe20000400000 */
[----:B------:R-:W-:Y:S01]  /*6bf0*/  VIADD R12, R71, 0xc0cafb0d ;  /* 0xc0cafb0d470c7836 */ /* 0x000fe20000000000 */
[----:B------:R-:W-:Y:S01]  /*6c00*/  LOP3.LUT R17, R16, 0xff800000, RZ, 0xc0, !PT ;  /* 0xff80000010117812 */ /* 0x000fe200078ec0ff */
[C---:B------:R-:W-:Y:S01]  /*6c10*/  FMUL R22, R19.reuse, R125 ;  /* 0x0000007d13167220 */ /* 0x040fe20000400000 */
[----:B------:R-:W-:Y:S01]  /*6c20*/  FMUL R27, R19, R129 ;  /* 0x00000081131b7220 */ /* 0x000fe20000400000 */
[----:B------:R-:W-:Y:S01]  /*6c30*/  IMAD R26, R78, 0x8, R23 ;  /* 0x000000084e1a7824 */ /* 0x000fe200078e0217 */
[----:B------:R-:W-:Y:S01]  /*6c40*/  F2FP.F16.F32.PACK_AB R53, R39, R42 ;  /* 0x0000002a2735723e */ /* 0x000fe200000000ff */
[----:B------:R-:W-:Y:S01]  /*6c50*/  @!P3 FMUL R133, R133, 16777216 ;  /* 0x4b8000008585b820 */ /* 0x000fe20000400000 */
[----:B------:R-:W-:Y:S01]  /*6c60*/  FSEL R15, RZ, -23, P4 ;  /* 0xc1b80000ff0f7808 */ /* 0x000fe20002000000 */
[----:B------:R-:W-:Y:S01]  /*6c70*/  @!P3 FMUL R132, R132, 16777216 ;  /* 0x4b8000008484b820 */ /* 0x000fe20000400000 */
[----:B------:R-:W-:Y:S01]  /*6c80*/  @!P3 FMUL R137, R137, 16777216 ;  /* 0x4b8000008989b820 */ /* 0x000fe20000400000 */
[----:B------:R-:W-:Y:S01]  /*6c90*/  @!P3 FMUL R136, R136, 16777216 ;  /* 0x4b8000008888b820 */ /* 0x000fe20000400000 */
[----:B------:R-:W-:Y:S01]  /*6ca0*/  I2FP.F32.S32 R18, R17 ;  /* 0x0000001100127245 */ /* 0x000fe20000201400 */
[----:B------:R-:W-:Y:S01]  /*6cb0*/  IMAD.MOV.U32 R50, RZ, RZ, 0x3dc6b27f ;  /* 0x3dc6b27fff327424 */ /* 0x000fe200078e00ff */
[----:B------:R-:W-:Y:S01]  /*6cc0*/  F2FP.F16.F32.PACK_AB R39, R37, R40 ;  /* 0x000000282527723e */ /* 0x000fe200000000ff */
[----:B------:R-:W-:Y:S01]  /*6cd0*/  FADD R13, R13, -1 ;  /* 0xbf8000000d0d7421 */ /* 0x000fe20000000000 */
[----:B------:R-:W-:Y:S01]  /*6ce0*/  LOP3.LUT R12, R12, 0xff800000, RZ, 0xc0, !PT ;  /* 0xff8000000c0c7812 */ /* 0x000fe200078ec0ff */
[C---:B------:R-:W-:Y:S01]  /*6cf0*/  FMUL R30, R19.reuse, R133 ;  /* 0x00000085131e7220 */ /* 0x040fe20000400000 */
[----:B------:R-:W-:Y:S01]  /*6d00*/  F2FP.F16.F32.PACK_AB R37, R22, R27 ;  /* 0x0000001b1625723e */ /* 0x000fe200000000ff */
[C---:B------:R-:W-:Y:S01]  /*6d10*/  FMUL R31, R19.reuse, R132 ;  /* 0x00000084131f7220 */ /* 0x040fe20000400000 */
[----:B------:R-:W-:Y:S01]  /*6d20*/  LEA R22, R78, R26, 0x3 ;  /* 0x0000001a4e167211 */ /* 0x000fe200078e18ff */
[C---:B------:R-:W-:Y:S01]  /*6d30*/  FMUL R35, R19.reuse, R137 ;  /* 0x0000008913237220 */ /* 0x040fe20000400000 */
[----:B------:R-:W-:Y:S01]  /*6d40*/  FMUL R34, R19, R136 ;  /* 0x0000008813227220 */ /* 0x000fe20000400000 */
[----:B------:R-:W-:Y:S01]  /*6d50*/  FFMA.FTZ R19, R18, 1.1920928955078125e-07, R15 ;  /* 0x3400000012137823 */ /* 0x000fe2000001000f */
[----:B------:R-:W-:Y:S01]  /*6d60*/  I2FP.F32.S32 R16, R12 ;  /* 0x0000000c00107245 */ /* 0x000fe20000201400 */
[----:B------:R-:W-:-:S02]  /*6d70*/  IMAD.IADD R15, R71, 0x1, -R12 ;  /* 0x00000001470f7824 */ /* 0x000fc400078e0a0c */
[----:B------:R-:W-:Y:S01]  /*6d80*/  FFMA.FTZ R12, R13, R50, -0.16845393180847167969 ;  /* 0xbe2c7f300d0c7423 */ /* 0x000fe20000010032 */
[----:B------:R-:W-:Y:S01]  /*6d90*/  IMAD R27, R78, 0x8, R22 ;  /* 0x000000084e1b7824 */ /* 0x000fe200078e0216 */
[----:B------:R-:W-:Y:S01]  /*6da0*/  F2FP.F16.F32.PACK_AB R41, R36, R41 ;  /* 0x000000292429723e */ /* 0x000fe200000000ff */
[----:B------:R-:W-:Y:S01]  /*6db0*/  IMAD.IADD R10, R67, 0x1, -R10 ;  /* 0x00000001430a7824 */ /* 0x000fe200078e0a0a */
[----:B------:R-:W-:Y:S01]  /*6dc0*/  F2FP.F16.F32.PACK_AB R36, R30, R35 ;  /* 0x000000231e24723e */ /* 0x000fe200000000ff */
[----:B------:R-:W-:Y:S02]  /*6dd0*/  IMAD R30, R78, 0x8, R27 ;  /* 0x000000084e1e7824 */ /* 0x000fe400078e021b */
[C---:B------:R-:W-:Y:S01]  /*6de0*/  FFMA.FTZ R12, R13.reuse, R12, 0.1716887056827545166 ;  /* 0x3e2fcf2a0d0c7423 */ /* 0x040fe2000001000c */
[----:B------:R-:W-:Y:S01]  /*6df0*/  FSEL R11, RZ, -23, P2 ;  /* 0xc1b80000ff0b7808 */ /* 0x000fe20001000000 */
[----:B------:R-:W-:Y:S01]  /*6e00*/  FADD R10, R10, -1 ;  /* 0xbf8000000a0a7421 */ /* 0x000fe20000000000 */
[----:B------:R-:W-:Y:S01]  /*6e10*/  F2FP.F16.F32.PACK_AB R43, R38, R43 ;  /* 0x0000002b262b723e */ /* 0x000fe200000000ff */
[----:B------:R-:W-:Y:S01]  /*6e20*/  FFMA.FTZ R12, R13, R12, -0.17900948226451873779 ;  /* 0xbe374e430d0c7423 */ /* 0x000fe2000001000c */
[----:B------:R-:W-:Y:S01]  /*6e30*/  F2FP.F16.F32.PACK_AB R42, R46, R51 ;  /* 0x000000332e2a723e */ /* 0x000fe200000000ff */
[----:B------:R-:W-:Y:S01]  /*6e40*/  FFMA.FTZ R16, R16, 1.1920928955078125e-07, R11 ;  /* 0x3400000010107823 */ /* 0x000fe2000001000b */
[----:B------:R-:W-:Y:S01]  /*6e50*/  F2FP.F16.F32.PACK_AB R35, R21, R24 ;  /* 0x000000181523723e */ /* 0x000fe200000000ff */
[----:B------:R-:W-:Y:S01]  /*6e60*/  FFMA.FTZ R11, R10, R50, -0.16845393180847167969 ;  /* 0xbe2c7f300a0b7423 */ /* 0x000fe20000010032 */
[----:B------:R-:W-:Y:S01]  /*6e70*/  LEA R21, R78, R30, 0x3 ;  /* 0x0000001e4e157211 */ /* 0x000fe200078e18ff */
[----:B------:R0:W-:Y:S01]  /*6e80*/  STS.64 [R54+UR6+0x100], R42 ;  /* 0x0001002a36007988 */ /* 0x0001e20008000a06 */
[----:B------:R-:W-:Y:S01]  /*6e90*/  FFMA.FTZ R12, R13, R12, 0.20512372255325317383 ;  /* 0x3e520bf40d0c7423 */ /* 0x000fe2000001000c */
[C---:B------:R-:W-:Y:S01]  /*6ea0*/  FFMA.FTZ R11, R10.reuse, R11, 0.1716887056827545166 ;  /* 0x3e2fcf2a0a0b7423 */ /* 0x040fe2000001000b */
[----:B------:R-:W-:Y:S01]  /*6eb0*/  F2FP.F16.F32.PACK_AB R46, R31, R34 ;  /* 0x000000221f2e723e */ /* 0x000fe200000000ff */
[----:B------:R-:W-:Y:S01]  /*6ec0*/  FADD R15, R15, -1 ;  /* 0xbf8000000f0f7421 */ /* 0x000fe20000000000 */
[----:B------:R-:W-:Y:S01]  /*6ed0*/  FFMA.FTZ R12, R13, R12, -0.24046532809734344482 ;  /* 0xbe763c8b0d0c7423 */ /* 0x000fe2000001000c */
[----:B------:R-:W-:Y:S01]  /*6ee0*/  F2FP.F16.F32.PACK_AB R34, R29, R32 ;  /* 0x000000201d22723e */ /* 0x000fe200000000ff */
[----:B------:R-:W-:Y:S01]  /*6ef0*/  FFMA.FTZ R11, R10, R11, -0.17900948226451873779 ;  /* 0xbe374e430a0b7423 */ /* 0x000fe2000001000b */
[----:B------:R-:W-:Y:S01]  /*6f00*/  F2FP.F16.F32.PACK_AB R38, R45, R48 ;  /* 0x000000302d26723e */ /* 0x000fe200000000ff */
[----:B------:R-:W-:Y:S01]  /*6f10*/  FFMA.FTZ R12, R13, R12, 0.28857114911079406738 ;  /* 0x3e93bf990d0c7423 */ /* 0x000fe2000001000c */
[----:B------:R-:W-:Y:S01]  /*6f20*/  LOP3.LUT R18, R54, 0x40, RZ, 0x3c, !PT ;  /* 0x0000004036127812 */ /* 0x000fe200078e3cff */
[----:B------:R-:W-:Y:S01]  /*6f30*/  STS.64 [R54+UR6], R52 ;  /* 0x0000003436007988 */ /* 0x000fe20008000a06 */
[----:B0-----:R-:W-:Y:S01]  /*6f40*/  F2FP.F16.F32.PACK_AB R43, R20, R25 ;  /* 0x00000019142b723e */ /* 0x001fe200000000ff */
[----:B------:R-:W-:Y:S01]  /*6f50*/  IMAD R25, R78, 0x8, R21 ;  /* 0x000000084e197824 */ /* 0x000fe200078e0215 */
[----:B------:R-:W-:Y:S01]  /*6f60*/  F2FP.F16.F32.PACK_AB R40, R44, R49 ;  /* 0x000000312c28723e */ /* 0x000fe200000000ff */
[----:B------:R-:W-:Y:S01]  /*6f70*/  STS.64 [R54+UR6+0x80], R46 ;  /* 0x0000802e36007988 */ /* 0x000fe20008000a06 */
[----:B------:R-:W-:Y:S01]  /*6f80*/  F2FP.F16.F32.PACK_AB R42, R28, R33 ;  /* 0x000000211c2a723e */ /* 0x000fe200000000ff */
[----:B------:R-:W-:-:S02]  /*6f90*/  IMAD R29, R78, 0x8, R25 ;  /* 0x000000084e1d7824 */ /* 0x000fc400078e0219 */
[----:B------:R-:W-:Y:S01]  /*6fa0*/  FFMA.FTZ R11, R10, R11, 0.20512372255325317383 ;  /* 0x3e520bf40a0b7423 */ /* 0x000fe2000001000b */
[----:B------:R-:W-:Y:S01]  /*6fb0*/  STS.64 [R54+UR6+0x180], R36 ;  /* 0x0001802436007988 */ /* 0x000fe20008000a06 */
[C---:B------:R-:W-:Y:S01]  /*6fc0*/  FFMA.FTZ R12, R13.reuse, R12, -0.36067417263984680176 ;  /* 0xbeb8aa490d0c7423 */ /* 0x040fe2000001000c */
[----:B------:R-:W-:Y:S02]  /*6fd0*/  IMAD R31, R78, 0x8, R29 ;  /* 0x000000084e1f7824 */ /* 0x000fe400078e021d */
[----:B------:R-:W-:Y:S01]  /*6fe0*/  FFMA.FTZ R11, R10, R11, -0.24046532809734344482 ;  /* 0xbe763c8b0a0b7423 */ /* 0x000fe2000001000b */
[----:B------:R-:W-:Y:S01]  /*6ff0*/  STS.64 [R18+UR6+0x2000], R38 ;  /* 0x0020002612007988 */ /* 0x000fe20008000a06 */
[----:B------:R-:W-:Y:S02]  /*7000*/  IMAD.IADD R17, R8, 0x1, -R17 ;  /* 0x0000000108117824 */ /* 0x000fe400078e0a11 */
[----:B------:R-:W-:Y:S01]  /*7010*/  FFMA.FTZ R12, R13, R12, 0.48089820146560668945 ;  /* 0x3ef6384a0d0c7423 */ /* 0x000fe2000001000c */
[----:B------:R-:W-:Y:S01]  /*7020*/  LEA R33, R78, R31, 0x3 ;  /* 0x0000001f4e217211 */ /* 0x000fe200078e18ff */
[----:B------:R-:W-:Y:S01]  /*7030*/  STS.64 [R18+UR6+0x2100], R40 ;  /* 0x0021002812007988 */ /* 0x000fe20008000a06 */
[----:B------:R-:W-:Y:S01]  /*7040*/  FADD R17, R17, -1 ;  /* 0xbf80000011117421 */ /* 0x000fe20000000000 */
[C---:B------:R-:W-:Y:S01]  /*7050*/  FFMA.FTZ R11, R10.reuse, R11, 0.28857114911079406738 ;  /* 0x3e93bf990a0b7423 */ /* 0x040fe2000001000b */
[----:B------:R-:W-:Y:S01]  /*7060*/  FFMA.FTZ R12, R13, R12, -0.72134751081466674805 ;  /* 0xbf38aa3b0d0c7423 */ /* 0x000fe2000001000c */
[----:B------:R0:W-:Y:S01]  /*7070*/  STS.64 [R18+UR6+0x2080], R34 ;  /* 0x0020802212007988 */ /* 0x0001e20008000a06 */
[----:B------:R-:W-:Y:S01]  /*7080*/  FFMA.FTZ R20, R17, R50, -0.16845393180847167969 ;  /* 0xbe2c7f3011147423 */ /* 0x000fe20000010032 */
[C---:B------:R-:W-:Y:S01]  /*7090*/  FFMA.FTZ R11, R10.reuse, R11, -0.36067417263984680176 ;  /* 0xbeb8aa490a0b7423 */ /* 0x040fe2000001000b */
[----:B------:R-:W-:Y:S01]  /*70a0*/  FMUL R12, R13, R12 ;  /* 0x0000000c0d0c7220 */ /* 0x000fe20000400000 */
[----:B------:R1:W-:Y:S01]  /*70b0*/  STS.64 [R18+UR6+0x2180], R42 ;  /* 0x0021802a12007988 */ /* 0x0003e20008000a06 */
[----:B------:R-:W-:Y:S01]  /*70c0*/  FFMA.FTZ R20, R17, R20, 0.1716887056827545166 ;  /* 0x3e2fcf2a11147423 */ /* 0x000fe20000010014 */
[C---:B------:R-:W-:Y:S01]  /*70d0*/  FFMA.FTZ R11, R10.reuse, R11, 0.48089820146560668945 ;  /* 0x3ef6384a0a0b7423 */ /* 0x040fe2000001000b */
[----:B------:R-:W-:Y:S01]  /*70e0*/  FMUL R12, R13, R12 ;  /* 0x0000000c0d0c7220 */ /* 0x000fe20000400000 */
[----:B------:R-:W-:Y:S01]  /*70f0*/  ISETP.GE.U32.AND P1, PT, R67, 0x7f800000, PT ;  /* 0x7f8000004300780c */ /* 0x000fe20003f26070 */
[----:B------:R-:W-:Y:S01]  /*7100*/  FFMA.FTZ R20, R17, R20, -0.17900948226451873779 ;  /* 0xbe374e4311147423 */ /* 0x000fe20000010014 */
[----:B------:R-:W-:Y:S01]  /*7110*/  FFMA.FTZ R11, R10, R11, -0.72134751081466674805 ;  /* 0xbf38aa3b0a0b7423 */ /* 0x000fe2000001000b */
[----:B------:R-:W-:Y:S01]  /*7120*/  FFMA.FTZ R13, R13, 1.4426950216293334961, R12 ;  /* 0x3fb8aa3b0d0d7823 */ /* 0x000fe2000001000c */
[----:B0-----:R-:W-:-:S02]  /*7130*/  IMAD R35, R78, 0x8, R33 ;  /* 0x000000084e237824 */ /* 0x001fc400078e0221 */
[----:B------:R-:W-:Y:S01]  /*7140*/  FFMA.FTZ R20, R17, R20, 0.20512372255325317383 ;  /* 0x3e520bf411147423 */ /* 0x000fe20000010014 */
[----:B------:R-:W-:Y:S01]  /*7150*/  FMUL R11, R10, R11 ;  /* 0x0000000b0a0b7220 */ /* 0x000fe20000400000 */
[----:B------:R-:W-:Y:S01]  /*7160*/  FADD R74, R14, R13 ;  /* 0x0000000d0e4a7221 */ /* 0x000fe20000000000 */
[----:B-1----:R-:W-:Y:S01]  /*7170*/  FFMA.FTZ R18, R15, R50, -0.16845393180847167969 ;  /* 0xbe2c7f300f127423 */ /* 0x002fe20000010032 */
[----:B------:R-:W-:Y:S01]  /*7180*/  LEA R37, R78, R35, 0x3 ;  /* 0x000000234e257211 */ /* 0x000fe200078e18ff */
[----:B------:R-:W-:Y:S01]  /*7190*/  FFMA.FTZ R20, R17, R20, -0.24046532809734344482 ;  /* 0xbe763c8b11147423 */ /* 0x000fe20000010014 */
[----:B------:R-:W0:Y:S01]  /*71a0*/  LDC.64 R12, c[0x0][0x398] ;  /* 0x0000e600ff0c7b82 */ /* 0x000e220000000a00 */
[C---:B------:R-:W-:Y:S01]  /*71b0*/  FFMA.FTZ R18, R15.reuse, R18, 0.1716887056827545166 ;  /* 0x3e2fcf2a0f127423 */ /* 0x040fe20000010012 */
[----:B------:R-:W-:Y:S01]  /*71c0*/  FMUL R11, R10, R11 ;  /* 0x0000000b0a0b7220 */ /* 0x000fe20000400000 */
[----:B------:R-:W-:Y:S01]  /*71d0*/  IMAD R39, R78, 0x8, R37 ;  /* 0x000000084e277824 */ /* 0x000fe200078e0225 */
[----:B------:R-:W-:Y:S01]  /*71e0*/  ISETP.GE.U32.AND P6, PT, R56, 0x7f800000, PT ;  /* 0x7f8000003800780c */ /* 0x000fe20003fc6070 */
[----:B------:R-:W-:Y:S01]  /*71f0*/  FFMA.FTZ R18, R15, R18, -0.17900948226451873779 ;  /* 0xbe374e430f127423 */ /* 0x000fe20000010012 */
[----:B------:R-:W-:Y:S01]  /*7200*/  FFMA.FTZ R20, R17, R20, 0.28857114911079406738 ;  /* 0x3e93bf9911147423 */ /* 0x000fe20000010014 */
[----:B------:R-:W-:-:S02]  /*7210*/  IMAD R41, R78, 0x8, R39 ;  /* 0x000000084e297824 */ /* 0x000fc400078e0227 */
[----:B------:R-:W-:Y:S01]  /*7220*/  FFMA.FTZ R10, R10, 1.4426950216293334961, R11 ;  /* 0x3fb8aa3b0a0a7823 */ /* 0x000fe2000001000b */
[----:B------:R-:W-:Y:S01]  /*7230*/  FFMA.FTZ R18, R15, R18, 0.20512372255325317383 ;  /* 0x3e520bf40f127423 */ /* 0x000fe20000010012 */
[----:B------:R-:W-:Y:S01]  /*7240*/  ISETP.GE.U32.AND P4, PT, R71, 0x7f800000, PT ;  /* 0x7f8000004700780c */ /* 0x000fe20003f86070 */
[----:B------:R-:W-:Y:S01]  /*7250*/  FFMA.FTZ R20, R17, R20, -0.36067417263984680176 ;  /* 0xbeb8aa4911147423 */ /* 0x000fe20000010014 */
[C---:B------:R-:W-:Y:S01]  /*7260*/  LEA R43, R78.reuse, R41, 0x3 ;  /* 0x000000294e2b7211 */ /* 0x040fe200078e18ff */
[----:B------:R-:W-:Y:S01]  /*7270*/  FFMA.FTZ R18, R15, R18, -0.24046532809734344482 ;  /* 0xbe763c8b0f127423 */ /* 0x000fe20000010012 */
[----:B--2---:R-:W-:Y:S01]  /*7280*/  LOP3.LUT R113, R113, 0x1f, RZ, 0xc0, !PT ;  /* 0x0000001f71717812 */ /* 0x004fe200078ec0ff */
[----:B------:R-:W-:Y:S01]  /*7290*/  FADD R9, R9, R10 ;  /* 0x0000000a09097221 */ /* 0x000fe20000000000 */
[----:B------:R-:W-:Y:S02]  /*72a0*/  @P1 IMAD.MOV.U32 R10, RZ, RZ, 0x7f800000 ;  /* 0x7f800000ff0a1424 */ /* 0x000fe400078e00ff */
[----:B------:R-:W-:Y:S01]  /*72b0*/  FFMA.FTZ R18, R15, R18, 0.28857114911079406738 ;  /* 0x3e93bf990f127423 */ /* 0x000fe20000010012 */
[----:B------:R-:W-:Y:S01]  /*72c0*/  IMAD R45, R78, 0x8, R43 ;  /* 0x000000084e2d7824 */ /* 0x000fe200078e022b */
[----:B----4-:R-:W-:Y:S01]  /*72d0*/  LEA R112, R112, R113, 0x5 ;  /* 0x0000007170707211 */ /* 0x010fe200078e28ff */
[----:B------:R-:W-:Y:S01]  /*72e0*/  FFMA.FTZ R20, R17, R20, 0.48089820146560668945 ;  /* 0x3ef6384a11147423 */ /* 0x000fe20000010014 */
[----:B------:R-:W-:Y:S01]  /*72f0*/  FFMA.FTZ R18, R15, R18, -0.36067417263984680176 ;  /* 0xbeb8aa490f127423 */ /* 0x000fe20000010012 */
[----:B------:R-:W-:Y:S01]  /*7300*/  IMAD R47, R78, 0x8, R45 ;  /* 0x000000084e2f7824 */ /* 0x000fe200078e022d */
[----:B------:R-:W-:Y:S01]  /*7310*/  BAR.SYNC.DEFER_BLOCKING 0x0 ;  /* 0x0000000000007b1d */ /* 0x000fe20000010000 */
[----:B------:R-:W-:-:S02]  /*7320*/  @P6 IMAD.MOV.U32 R11, RZ, RZ, 0x7f800000 ;  /* 0x7f800000ff0b6424 */ /* 0x000fc400078e00ff */
[----:B------:R-:W-:Y:S01]  /*7330*/  FFMA.FTZ R18, R15, R18, 0.48089820146560668945 ;  /* 0x3ef6384a0f127423 */ /* 0x000fe20000010012 */
[----:B------:R-:W-:Y:S01]  /*7340*/  @P1 FFMA.FTZ R9, R67, R10, +INF ;  /* 0x7f80000043091423 */ /* 0x000fe2000001000a */
[----:B------:R-:W-:Y:S01]  /*7350*/  LEA R49, R78, R47, 0x3 ;  /* 0x0000002f4e317211 */ /* 0x000fe200078e18ff */
[----:B------:R-:W-:Y:S01]  /*7360*/  FFMA.FTZ R20, R17, R20, -0.72134751081466674805 ;  /* 0xbf38aa3b11147423 */ /* 0x000fe20000010014 */
[C---:B------:R-:W-:Y:S01]  /*7370*/  FFMA.FTZ R18, R15.reuse, R18, -0.72134751081466674805 ;  /* 0xbf38aa3b0f127423 */ /* 0x040fe20000010012 */
[----:B------:R-:W-:Y:S01]  /*7380*/  ISETP.GE.U32.AND P5, PT, R8, 0x7f800000, PT ;  /* 0x7f8000000800780c */ /* 0x000fe20003fa6070 */
[----:B------:R-:W-:Y:S02]  /*7390*/  IMAD R10, R112, UR5, RZ ;  /* 0x00000005700a7c24 */ /* 0x000fe4000f8e02ff */
[----:B------:R-:W-:Y:S01]  /*73a0*/  @P6 FFMA.FTZ R74, R56, R11, +INF ;  /* 0x7f800000384a6423 */ /* 0x000fe2000001000b */
[----:B------:R-:W-:Y:S01]  /*73b0*/  FMUL R18, R15, R18 ;  /* 0x000000120f127220 */ /* 0x000fe20000400000 */
[----:B------:R-:W-:Y:S01]  /*73c0*/  FMUL R20, R17, R20 ;  /* 0x0000001411147220 */ /* 0x000fe20000400000 */
[----:B------:R-:W-:Y:S01]  /*73d0*/  @P4 IMAD.MOV.U32 R14, RZ, RZ, 0x7f800000 ;  /* 0x7f800000ff0e4424 */ /* 0x000fe200078e00ff */
[----:B------:R-:W-:Y:S01]  /*73e0*/  UIMAD.WIDE UR4, UR4, 0x2, URZ ;  /* 0x00000002040478a5 */ /* 0x000fe2000f8e02ff */
[----:B------:R-:W-:Y:S01]  /*73f0*/  FMUL R18, R15, R18 ;  /* 0x000000120f127220 */ /* 0x000fe20000400000 */
[----:B------:R-:W-:-:S02]  /*7400*/  IMAD.SHL.U32 R11, R10, 0x2, RZ ;  /* 0x000000020a0b7824 */ /* 0x000fc400078e00ff */
[----:B------:R-:W-:Y:S01]  /*7410*/  FMUL R20, R17, R20 ;  /* 0x0000001411147220 */ /* 0x000fe20000400000 */
[----:B------:R-:W-:Y:S02]  /*7420*/  IMAD R51, R78, 0x8, R49 ;  /* 0x000000084e337824 */ /* 0x000fe400078e0231 */
[----:B------:R-:W-:Y:S01]  /*7430*/  FFMA.FTZ R15, R15, 1.4426950216293334961, R18 ;  /* 0x3fb8aa3b0f0f7823 */ /* 0x000fe20000010012 */
[----:B------:R-:W-:-:S04]  /*7440*/  IMAD.HI R10, R10, 0x2, RZ ;  /* 0x000000020a0a7827 */ /* 0x000fc800078e02ff */
[----:B------:R-:W-:Y:S01]  /*7450*/  FFMA.FTZ R20, R17, 1.4426950216293334961, R20 ;  /* 0x3fb8aa3b11147823 */ /* 0x000fe20000010014 */
[----:B------:R-:W-:Y:S01]  /*7460*/  FSETP.NEU.AND P3, PT, R67, RZ, PT ;  /* 0x000000ff4300720b */ /* 0x000fe20003f6d000 */
[----:B------:R-:W-:Y:S01]  /*7470*/  FADD R75, R16, R15 ;  /* 0x0000000f104b7221 */ /* 0x000fe20000000000 */
[----:B------:R-:W-:Y:S01]  /*7480*/  @P4 FFMA.FTZ R75, R71, R14, +INF ;  /* 0x7f800000474b4423 */ /* 0x000fe2000001000e */
[----:B------:R-:W-:Y:S01]  /*7490*/  IMAD R53, R78, 0x8, R51 ;  /* 0x000000084e357824 */ /* 0x000fe200078e0233 */
[----:B0-----:R-:W-:Y:S01]  /*74a0*/  IADD3 R72, P4, P6, R11, UR8, R12 ;  /* 0x000000080b487c10 */ /* 0x001fe2000fe9e00c */
[----:B------:R-:W-:Y:S02]  /*74b0*/  @P5 IMAD.MOV.U32 R15, RZ, RZ, 0x7f800000 ;  /* 0x7f800000ff0f5424 */ /* 0x000fe400078e00ff */
[----:B------:R-:W-:Y:S01]  /*74c0*/  FADD R76, R19, R20 ;  /* 0x00000014134c7221 */ /* 0x000fe20000000000 */
[----:B------:R-:W0:Y:S01]  /*74d0*/  LDS.64 R80, [R7+UR6] ;  /* 0x0000000607507984 */ /* 0x000e220008000a00 */
[----:B------:R-:W-:Y:S01]  /*74e0*/  IADD3.X R96, PT, PT, R10, UR5, R13, P4, P6 ;  /* 0x000000050a607c10 */ /* 0x000fe2000a7ec40d */
[----:B------:R-:W-:Y:S01]  /*74f0*/  @P5 FFMA.FTZ R76, R8, R15, +INF ;  /* 0x7f800000084c5423 */ /* 0x000fe2000001000f */
[----:B------:R-:W-:Y:S01]  /*7500*/  LEA R55, R78, R53, 0x3 ;  /* 0x000000354e377211 */ /* 0x000fe200078e18ff */
[----:B------:R-:W1:Y:S01]  /*7510*/  LDS.64 R82, [R7+UR6+0x200] ;  /* 0x0002000607527984 */ /* 0x000e620008000a00 */
[CC--:B------:R-:W-:Y:S01]  /*7520*/  LEA R10, P6, R23.reuse, R72.reuse, 0x1 ;  /* 0x00000048170a7211 */ /* 0x0c0fe200078c08ff */
[----:B------:R-:W2:Y:S01]  /*7530*/  LDCU UR4, c[0x0][0x3ec] ;  /* 0x00007d80ff0477ac */ /* 0x000ea20008000800 */
[-C--:B------:R-:W-:Y:S01]  /*7540*/  LEA R14, P4, R22, R72.reuse, 0x1 ;  /* 0x00000048160e7211 */ /* 0x080fe200078808ff */
[----:B------:R-:W-:Y:S01]  /*7550*/  IMAD R57, R78, 0x8, R55 ;  /* 0x000000084e397824 */ /* 0x000fe200078e0237 */
[----:B------:R-:W-:Y:S01]  /*7560*/  LEA R12, P5, R26, R72, 0x1 ;  /* 0x000000481a0c7211 */ /* 0x000fe200078a08ff */
[----:B------:R-:W3:Y:S01]  /*7570*/  LDS.64 R84, [R7+UR6+0x400] ;  /* 0x0004000607547984 */ /* 0x000ee20008000a00 */
[----:B------:R-:W-:Y:S01]  /*7580*/  LEA.HI.X.SX32 R11, R23, R96, 0x1, P6 ;  /* 0x00000060170b7211 */ /* 0x000fe200030f0eff */
[----:B------:R-:W-:Y:S01]  /*7590*/  IMAD R59, R78, 0x8, R57 ;  /* 0x000000084e3b7824 */ /* 0x000fe200078e0239 */
[----:B------:R-:W-:Y:S01]  /*75a0*/  LEA R16, P6, R27, R72, 0x1 ;  /* 0x000000481b107211 */ /* 0x000fe200078c08ff */
[----:B------:R-:W4:Y:S01]  /*75b0*/  LDS.64 R86, [R7+UR6+0x600] ;  /* 0x0006000607567984 */ /* 0x000f220008000a00 */
[----:B------:R-:W-:-:S02]  /*75c0*/  LEA.HI.X.SX32 R15, R22, R96, 0x1, P4 ;  /* 0x00000060160f7211 */ /* 0x000fc400020f0eff */
[----:B------:R-:W-:Y:S01]  /*75d0*/  LEA R20, P4, R21, R72, 0x1 ;  /* 0x0000004815147211 */ /* 0x000fe200078808ff */
[----:B------:R-:W5:Y:S01]  /*75e0*/  LDS.64 R88, [R7+UR6+0x800] ;  /* 0x0008000607587984 */ /* 0x000f620008000a00 */
[----:B------:R-:W-:Y:S02]  /*75f0*/  LEA.HI.X.SX32 R13, R26, R96, 0x1, P5 ;  /* 0x000000601a0d7211 */ /* 0x000fe400028f0eff */
[C---:B------:R-:W-:Y:S01]  /*7600*/  LEA R18, P5, R30.reuse, R72, 0x1 ;  /* 0x000000481e127211 */ /* 0x040fe200078a08ff */
[----:B------:R-:W5:Y:S01]  /*7610*/  LDS.64 R90, [R7+UR6+0xa00] ;  /* 0x000a0006075a7984 */ /* 0x000f620008000a00 */
[----:B------:R-:W-:Y:S01]  /*7620*/  LEA.HI.X.SX32 R17, R27, R96, 0x1, P6 ;  /* 0x000000601b117211 */ /* 0x000fe200030f0eff */
[----:B--2---:R-:W-:Y:S01]  /*7630*/  UIMAD UR4, UR7, UR4, URZ ;  /* 0x00000004070472a4 */ /* 0x004fe2000f8e02ff */
[----:B------:R-:W-:Y:S01]  /*7640*/  LEA R22, P6, R25, R72, 0x1 ;  /* 0x0000004819167211 */ /* 0x000fe200078c08ff */
[----:B------:R-:W2:Y:S01]  /*7650*/  LDS.64 R92, [R7+UR6+0xc00] ;  /* 0x000c0006075c7984 */ /* 0x000ea20008000a00 */
[----:B------:R-:W-:Y:S01]  /*7660*/  LEA.HI.X.SX32 R21, R21, R96, 0x1, P4 ;  /* 0x0000006015157211 */ /* 0x000fe200020f0eff */
[----:B------:R-:W-:Y:S01]  /*7670*/  USHF.L.U32 UR7, UR4, 0x2, URZ ;  /* 0x0000000204077899 */ /* 0x000fe200080006ff */
[----:B------:R-:W-:Y:S01]  /*7680*/  LEA R26, P4, R31, R72, 0x1 ;  /* 0x000000481f1a7211 */ /* 0x000fe200078808ff */
[----:B------:R-:W2:Y:S01]  /*7690*/  LDS.64 R94, [R7+UR6+0xe00] ;  /* 0x000e0006075e7984 */ /* 0x000ea20008000a00 */
[----:B------:R-:W-:Y:S01]  /*76a0*/  LEA.HI.X.SX32 R19, R30, R96, 0x1, P5 ;  /* 0x000000601e137211 */ /* 0x000fe200028f0eff */
[----:B------:R-:W-:Y:S01]  /*76b0*/  UIMAD.WIDE UR4, UR4, 0x4, URZ ;  /* 0x00000004040478a5 */ /* 0x000fe2000f8e02ff */
[----:B------:R-:W-:-:S02]  /*76c0*/  LEA R61, R78, R59, 0x3 ;  /* 0x0000003b4e3d7211 */ /* 0x000fc400078e18ff */
[----:B------:R-:W-:Y:S02]  /*76d0*/  LEA R24, P5, R29, R72, 0x1 ;  /* 0x000000481d187211 */ /* 0x000fe400078a08ff */
[----:B------:R-:W-:Y:S01]  /*76e0*/  LEA.HI.X.SX32 R23, R25, R96, 0x1, P6 ;  /* 0x0000006019177211 */ /* 0x000fe200030f0eff */
[----:B------:R-:W-:Y:S01]  /*76f0*/  IMAD R63, R78, 0x8, R61 ;  /* 0x000000084e3f7824 */ /* 0x000fe200078e023d */
[----:B------:R-:W-:Y:S01]  /*7700*/  LEA R28, P6, R33, R72, 0x1 ;  /* 0x00000048211c7211 */ /* 0x000fe200078c08ff */
[----:B0-----:R0:W-:Y:S01]  /*7710*/  STG.E.U16 desc[UR10][R10.64], R80 ;  /* 0x000000500a007986 */ /* 0x0011e2000c10150a */
[----:B------:R-:W-:Y:S02]  /*7720*/  LEA.HI.X.SX32 R27, R31, R96, 0x1, P4 ;  /* 0x000000601f1b7211 */ /* 0x000fe400020f0eff */
[----:B------:R-:W-:Y:S01]  /*7730*/  LEA R32, P4, R37, R72, 0x1 ;  /* 0x0000004825207211 */ /* 0x000fe200078808ff */
[----:B-1----:R1:W-:Y:S01]  /*7740*/  STG.E.U16 desc[UR10][R12.64], R82 ;  /* 0x000000520c007986 */ /* 0x0023e2000c10150a */
[----:B------:R-:W-:-:S02]  /*7750*/  LEA.HI.X.SX32 R25, R29, R96, 0x1, P5 ;  /* 0x000000601d197211 */ /* 0x000fc400028f0eff */
[----:B------:R-:W-:Y:S02]  /*7760*/  LEA R30, P5, R35, R72, 0x1 ;  /* 0x00000048231e7211 */ /* 0x000fe400078a08ff */
[----:B------:R-:W-:Y:S01]  /*7770*/  LEA.HI.X.SX32 R29, R33, R96, 0x1, P6 ;  /* 0x00000060211d7211 */ /* 0x000fe200030f0eff */
[----:B---3--:R3:W-:Y:S01]  /*7780*/  STG.E.U16 desc[UR10][R14.64], R84 ;  /* 0x000000540e007986 */ /* 0x0087e2000c10150a */
[----:B------:R-:W-:Y:S01]  /*7790*/  LEA R34, P6, R39, R72, 0x1 ;  /* 0x0000004827227211 */ /* 0x000fe200078c08ff */
[----:B0-----:R-:W0:Y:S01]  /*77a0*/  LDC.64 R10, c[0x0][0x3a0] ;  /* 0x0000e800ff0a7b82 */ /* 0x001e220000000a00 */
[----:B------:R-:W-:Y:S01]  /*77b0*/  LEA.HI.X.SX32 R33, R37, R96, 0x1, P4 ;  /* 0x0000006025217211 */ /* 0x000fe200020f0eff */
[----:B----4-:R4:W-:Y:S01]  /*77c0*/  STG.E.U16 desc[UR10][R16.64], R86 ;  /* 0x0000005610007986 */ /* 0x0109e2000c10150a */
[----:B------:R-:W-:Y:S02]  /*77d0*/  LEA R38, P4, R43, R72, 0x1 ;  /* 0x000000482b267211 */ /* 0x000fe400078808ff */
[----:B------:R-:W-:Y:S01]  /*77e0*/  LEA.HI.X.SX32 R31, R35, R96, 0x1, P5 ;  /* 0x00000060231f7211 */ /* 0x000fe200028f0eff */
[----:B-----5:R5:W-:Y:S01]  /*77f0*/  STG.E.U16 desc[UR10][R18.64], R88 ;  /* 0x0000005812007986 */ /* 0x020be2000c10150a */
[----:B------:R-:W-:-:S02]  /*7800*/  LEA R65, R78, R63, 0x3 ;  /* 0x0000003f4e417211 */ /* 0x000fc400078e18ff */
[----:B------:R-:W-:Y:S01]  /*7810*/  LEA R36, P5, R41, R72, 0x1 ;  /* 0x0000004829247211 */ /* 0x000fe200078a08ff */
[----:B------:R0:W-:Y:S01]  /*7820*/  STG.E.U16 desc[UR10][R20.64], R90 ;  /* 0x0000005a14007986 */ /* 0x0001e2000c10150a */
[----:B------:R-:W-:Y:S01]  /*7830*/  LEA.HI.X.SX32 R35, R39, R96, 0x1, P6 ;  /* 0x0000006027237211 */ /* 0x000fe200030f0eff */
[C---:B------:R-:W-:Y:S01]  /*7840*/  IMAD R67, R78.reuse, 0x8, R65 ;  /* 0x000000084e437824 */ /* 0x040fe200078e0241 */
[----:B------:R-:W-:Y:S01]  /*7850*/  LEA R40, P6, R45, R72, 0x1 ;  /* 0x000000482d287211 */ /* 0x000fe200078c08ff */
[----:B--2---:R-:W-:Y:S01]  /*7860*/  STG.E.U16 desc[UR10][R22.64], R92 ;  /* 0x0000005c16007986 */ /* 0x004fe2000c10150a */
[----:B------:R-:W-:Y:S01]  /*7870*/  LEA.HI.X.SX32 R39, R43, R96, 0x1, P4 ;  /* 0x000000602b277211 */ /* 0x000fe200020f0eff */
[----:B------:R-:W-:Y:S01]  /*7880*/  IMAD R69, R78, 0x8, R67 ;  /* 0x000000084e457824 */ /* 0x000fe200078e0243 */
[----:B------:R-:W-:Y:S01]  /*7890*/  LEA R44, P4, R49, R72, 0x1 ;  /* 0x00000048312c7211 */ /* 0x000fe200078808ff */
[----:B------:R-:W-:Y:S01]  /*78a0*/  STG.E.U16 desc[UR10][R24.64], R94 ;  /* 0x0000005e18007986 */ /* 0x000fe2000c10150a */
[----:B------:R-:W-:-:S02]  /*78b0*/  LEA.HI.X.SX32 R37, R41, R96, 0x1, P5 ;  /* 0x0000006029257211 */ /* 0x000fc400028f0eff */
[----:B------:R-:W-:Y:S02]  /*78c0*/  LEA R42, P5, R47, R72, 0x1 ;  /* 0x000000482f2a7211 */ /* 0x000fe400078a08ff */
[----:B------:R-:W-:Y:S02]  /*78d0*/  LEA.HI.X.SX32 R41, R45, R96, 0x1, P6 ;  /* 0x000000602d297211 */ /* 0x000fe400030f0eff */
[----:B------:R-:W-:Y:S02]  /*78e0*/  LEA R46, P6, R51, R72, 0x1 ;  /* 0x00000048332e7211 */ /* 0x000fe400078c08ff */
[----:B------:R-:W-:Y:S02]  /*78f0*/  LEA.HI.X.SX32 R45, R49, R96, 0x1, P4 ;  /* 0x00000060312d7211 */ /* 0x000fe400020f0eff */
[----:B------:R-:W-:Y:S02]  /*7900*/  LEA R50, P4, R55, R72, 0x1 ;  /* 0x0000004837327211 */ /* 0x000fe400078808ff */
[----:B------:R-:W-:-:S02]  /*7910*/  LEA.HI.X.SX32 R43, R47, R96, 0x1, P5 ;  /* 0x000000602f2b7211 */ /* 0x000fc400028f0eff */
[----:B------:R-:W-:Y:S02]  /*7920*/  LEA R48, P5, R53, R72, 0x1 ;  /* 0x0000004835307211 */ /* 0x000fe400078a08ff */
[----:B------:R-:W-:Y:S02]  /*7930*/  LEA.HI.X.SX32 R47, R51, R96, 0x1, P6 ;  /* 0x00000060332f7211 */ /* 0x000fe400030f0eff */
[----:B------:R-:W-:Y:S02]  /*7940*/  FSETP.NEU.AND P2, PT, R56, RZ, PT ;  /* 0x000000ff3800720b */ /* 0x000fe40003f4d000 */
[----:B------:R-:W-:Y:S02]  /*7950*/  LEA R52, P6, R57, R72, 0x1 ;  /* 0x0000004839347211 */ /* 0x000fe400078c08ff */
[----:B------:R-:W-:Y:S02]  /*7960*/  LEA.HI.X.SX32 R51, R55, R96, 0x1, P4 ;  /* 0x0000006037337211 */ /* 0x000fe400020f0eff */
[----:B------:R-:W-:-:S02]  /*7970*/  LEA R56, P4, R61, R72, 0x1 ;  /* 0x000000483d387211 */ /* 0x000fc400078808ff */
[----:B------:R-:W-:Y:S02]  /*7980*/  FSETP.NEU.AND P1, PT, R71, RZ, PT ;  /* 0x000000ff4700720b */ /* 0x000fe40003f2d000 */
[----:B------:R-:W-:Y:S02]  /*7990*/  LEA R71, R78, R69, 0x3 ;  /* 0x000000454e477211 */ /* 0x000fe400078e18ff */
[----:B------:R-:W-:Y:S02]  /*79a0*/  LEA.HI.X.SX32 R49, R53, R96, 0x1, P5 ;  /* 0x0000006035317211 */ /* 0x000fe400028f0eff */
[----:B------:R-:W-:Y:S02]  /*79b0*/  LEA R54, P5, R59, R72, 0x1 ;  /* 0x000000483b367211 */ /* 0x000fe400078a08ff */
[----:B------:R-:W-:Y:S02]  /*79c0*/  LEA.HI.X.SX32 R53, R57, R96, 0x1, P6 ;  /* 0x0000006039357211 */ /* 0x000fe400030f0eff */
[----:B------:R-:W-:-:S02]  /*79d0*/  LEA R58, P6, R63, R72, 0x1 ;  /* 0x000000483f3a7211 */ /* 0x000fc400078c08ff */
[----:B------:R-:W-:Y:S02]  /*79e0*/  LEA.HI.X.SX32 R57, R61, R96, 0x1, P4 ;  /* 0x000000603d397211 */ /* 0x000fe400020f0eff */
[----:B------:R-:W-:Y:S02]  /*79f0*/  LEA R62, P4, R67, R72, 0x1 ;  /* 0x00000048433e7211 */ /* 0x000fe400078808ff */
[C---:B------:R-:W-:Y:S02]  /*7a00*/  LEA R73, R78.reuse, R71, 0x3 ;  /* 0x000000474e497211 */ /* 0x040fe400078e18ff */
[----:B------:R-:W-:Y:S02]  /*7a10*/  LEA.HI.X.SX32 R55, R59, R96, 0x1, P5 ;  /* 0x000000603b377211 */ /* 0x000fe400028f0eff */
[----:B------:R-:W-:Y:S01]  /*7a20*/  LEA R60, P5, R65, R72, 0x1 ;  /* 0x00000048413c7211 */ /* 0x000fe200078a08ff */
[----:B------:R-:W-:Y:S01]  /*7a30*/  IMAD R77, R78, 0x8, R73 ;  /* 0x000000084e4d7824 */ /* 0x000fe200078e0249 */
[----:B------:R-:W-:-:S02]  /*7a40*/  LEA.HI.X.SX32 R59, R63, R96, 0x1, P6 ;  /* 0x000000603f3b7211 */ /* 0x000fc400030f0eff */
[----:B------:R-:W-:Y:S01]  /*7a50*/  LEA R64, P6, R69, R72, 0x1 ;  /* 0x0000004845407211 */ /* 0x000fe200078c08ff */
[----:B------:R-:W-:Y:S01]  /*7a60*/  IMAD R78, R78, 0x8, R77 ;  /* 0x000000084e4e7824 */ /* 0x000fe200078e024d */
[----:B------:R-:W-:Y:S02]  /*7a70*/  LEA.HI.X.SX32 R63, R67, R96, 0x1, P4 ;  /* 0x00000060433f7211 */ /* 0x000fe400020f0eff */
[----:B------:R-:W-:Y:S02]  /*7a80*/  LEA R68, P4, R73, R72, 0x1 ;  /* 0x0000004849447211 */ /* 0x000fe400078808ff */
[-C--:B------:R-:W-:Y:S02]  /*7a90*/  LEA.HI.X.SX32 R61, R65, R96.reuse, 0x1, P5 ;  /* 0x00000060413d7211 */ /* 0x080fe400028f0eff */
[----:B------:R-:W-:Y:S02]  /*7aa0*/  LEA.HI.X.SX32 R65, R69, R96, 0x1, P6 ;  /* 0x0000006045417211 */ /* 0x000fe400030f0eff */
[----:B-1----:R-:W-:-:S02]  /*7ab0*/  PRMT R13, R80, 0x7632, R13 ;  /* 0x00007632500d7816 */ /* 0x002fc4000000000d */
[----:B------:R-:W-:Y:S02]  /*7ac0*/  LEA.HI.X.SX32 R69, R73, R96, 0x1, P4 ;  /* 0x0000006049457211 */ /* 0x000fe400020f0eff */
[----:B------:R-:W-:Y:S01]  /*7ad0*/  PRMT R7, R82, 0x7632, R7 ;  /* 0x0000763252077816 */ /* 0x000fe20000000007 */
[----:B------:R-:W-:Y:S01]  /*7ae0*/  STG.E.U16 desc[UR10][R26.64], R13 ;  /* 0x0000000d1a007986 */ /* 0x000fe2000c10150a */
[----:B------:R-:W-:Y:S02]  /*7af0*/  FSETP.NEU.AND P4, PT, R8, RZ, PT ;  /* 0x000000ff0800720b */ /* 0x000fe40003f8d000 */
[----:B---3--:R-:W-:Y:S01]  /*7b00*/  PRMT R15, R84, 0x7632, R15 ;  /* 0x00007632540f7816 */ /* 0x008fe2000000000f */
[----:B------:R1:W-:Y:S01]  /*7b10*/  STG.E.U16 desc[UR10][R28.64], R7 ;  /* 0x000000071c007986 */ /* 0x0003e2000c10150a */
[----:B------:R-:W-:Y:S02]  /*7b20*/  PRMT R8, R86, 0x7632, R8 ;  /* 0x0000763256087816 */ /* 0x000fe40000000008 */
[----:B----4-:R-:W-:Y:S01]  /*7b30*/  PRMT R17, R88, 0x7632, R17 ;  /* 0x0000763258117816 */ /* 0x010fe20000000011 */
[----:B------:R2:W-:Y:S01]  /*7b40*/  STG.E.U16 desc[UR10][R30.64], R15 ;  /* 0x0000000f1e007986 */ /* 0x0005e2000c10150a */
[----:B-----5:R-:W-:-:S02]  /*7b50*/  PRMT R18, R90, 0x7632, R18 ;  /* 0x000076325a127816 */ /* 0x020fc40000000012 */
[----:B------:R-:W-:Y:S01]  /*7b60*/  PRMT R19, R92, 0x7632, R19 ;  /* 0x000076325c137816 */ /* 0x000fe20000000013 */
[----:B------:R3:W-:Y:S01]  /*7b70*/  STG.E.U16 desc[UR10][R32.64], R8 ;  /* 0x0000000820007986 */ /* 0x0007e2000c10150a */
[----:B0-----:R-:W-:Y:S02]  /*7b80*/  PRMT R20, R94, 0x7632, R20 ;  /* 0x000076325e147816 */ /* 0x001fe40000000014 */
[-C--:B------:R-:W-:Y:S01]  /*7b90*/  LEA R66, P5, R71, R72.reuse, 0x1 ;  /* 0x0000004847427211 */ /* 0x080fe200078a08ff */
[----:B------:R0:W-:Y:S01]  /*7ba0*/  STG.E.U16 desc[UR10][R34.64], R17 ;  /* 0x0000001122007986 */ /* 0x0001e2000c10150a */
[----:B-1----:R-:W-:Y:S02]  /*7bb0*/  PRMT R29, R81, 0x7632, R29 ;  /* 0x00007632511d7816 */ /* 0x002fe4000000001d */
[----:B------:R-:W-:Y:S01]  /*7bc0*/  LEA R70, P6, R77, R72, 0x1 ;  /* 0x000000484d467211 */ /* 0x000fe200078c08ff */
[----:B------:R1:W-:Y:S01]  /*7bd0*/  STG.E.U16 desc[UR10][R36.64], R18 ;  /* 0x0000001224007986 */ /* 0x0003e2000c10150a */
[----:B--2---:R-:W-:-:S02]  /*7be0*/  PRMT R30, R83, 0x7632, R30 ;  /* 0x00007632531e7816 */ /* 0x004fc4000000001e */
[----:B------:R-:W-:Y:S01]  /*7bf0*/  LEA.HI.X.SX32 R67, R71, R96, 0x1, P5 ;  /* 0x0000006047437211 */ /* 0x000fe200028f0eff */
[----:B------:R2:W-:Y:S01]  /*7c00*/  STG.E.U16 desc[UR10][R38.64], R19 ;  /* 0x0000001326007986 */ /* 0x0005e2000c10150a */
[----:B------:R-:W-:Y:S02]  /*7c10*/  PRMT R31, R85, 0x7632, R31 ;  /* 0x00007632551f7816 */ /* 0x000fe4000000001f */
[----:B------:R-:W-:Y:S01]  /*7c20*/  LEA R72, P5, R78, R72, 0x1 ;  /* 0x000000484e487211 */ /* 0x000fe200078a08ff */
[----:B------:R2:W-:Y:S01]  /*7c30*/  STG.E.U16 desc[UR10][R40.64], R20 ;  /* 0x0000001428007986 */ /* 0x0005e2000c10150a */
[----:B---3--:R-:W-:Y:S02]  /*7c40*/  PRMT R32, R87, 0x7632, R32 ;  /* 0x0000763257207816 */ /* 0x008fe40000000020 */
[----:B------:R-:W-:Y:S01]  /*7c50*/  PRMT R33, R89, 0x7632, R33 ;  /* 0x0000763259217816 */ /* 0x000fe20000000021 */
[----:B------:R2:W-:Y:S01]  /*7c60*/  STG.E.U16 desc[UR10][R42.64], R81 ;  /* 0x000000512a007986 */ /* 0x0005e2000c10150a */
[----:B0-----:R-:W-:-:S02]  /*7c70*/  PRMT R34, R91, 0x7632, R34 ;  /* 0x000076325b227816 */ /* 0x001fc40000000022 */
[-C--:B------:R-:W-:Y:S01]  /*7c80*/  LEA.HI.X.SX32 R71, R77, R96.reuse, 0x1, P6 ;  /* 0x000000604d477211 */ /* 0x080fe200030f0eff */
[----:B------:R2:W-:Y:S01]  /*7c90*/  STG.E.U16 desc[UR10][R44.64], R83 ;  /* 0x000000532c007986 */ /* 0x0005e2000c10150a */
[----:B------:R-:W-:Y:S02]  /*7ca0*/  PRMT R35, R93, 0x7632, R35 ;  /* 0x000076325d237816 */ /* 0x000fe40000000023 */
[----:B------:R-:W-:Y:S01]  /*7cb0*/  LEA.HI.X.SX32 R73, R78, R96, 0x1, P5 ;  /* 0x000000604e497211 */ /* 0x000fe200028f0eff */
[----:B------:R2:W-:Y:S01]  /*7cc0*/  STG.E.U16 desc[UR10][R46.64], R85 ;  /* 0x000000552e007986 */ /* 0x0005e2000c10150a */
[----:B-1----:R-:W-:Y:S02]  /*7cd0*/  PRMT R36, R95, 0x7632, R36 ;  /* 0x000076325f247816 */ /* 0x002fe40000000024 */
[----:B------:R-:W-:Y:S01]  /*7ce0*/  FSEL R9, R9, -INF , P3 ;  /* 0xff80000009097808 */ /* 0x000fe20001800000 */
[----:B------:R2:W-:Y:S01]  /*7cf0*/  STG.E.U16 desc[UR10][R48.64], R87 ;  /* 0x0000005730007986 */ /* 0x0005e2000c10150a */
[----:B------:R-:W-:-:S02]  /*7d00*/  FSEL R7, R74, -INF , P2 ;  /* 0xff8000004a077808 */ /* 0x000fc40001000000 */
[----:B------:R-:W-:Y:S01]  /*7d10*/  SHF.L.U32 R5, R5, 0x2, RZ ;  /* 0x0000000205057819 */ /* 0x000fe200000006ff */
[----:B------:R2:W-:Y:S01]  /*7d20*/  STG.E.U16 desc[UR10][R50.64], R89 ;  /* 0x0000005932007986 */ /* 0x0005e2000c10150a */
[----:B------:R-:W-:Y:S01]  /*7d30*/  FFMA R12, R9, 0.69314718246459960938, R0 ;  /* 0x3f317218090c7823 */ /* 0x000fe20000000000 */
[----:B------:R-:W-:Y:S01]  /*7d40*/  FSEL R0, R75, -INF , P1 ;  /* 0xff8000004b007808 */ /* 0x000fe20000800000 */
[----:B------:R-:W-:Y:S01]  /*7d50*/  FFMA R13, R7, 0.69314718246459960938, R2 ;  /* 0x3f317218070d7823 */ /* 0x000fe20000000002 */
[----:B------:R2:W-:Y:S01]  /*7d60*/  STG.E.U16 desc[UR10][R52.64], R91 ;  /* 0x0000005b34007986 */ /* 0x0005e2000c10150a */
[----:B------:R-:W-:Y:S02]  /*7d70*/  FSEL R9, R76, -INF , P4 ;  /* 0xff8000004c097808 */ /* 0x000fe40002000000 */
[----:B------:R-:W-:Y:S01]  /*7d80*/  FFMA R14, R0, 0.69314718246459960938, R3 ;  /* 0x3f317218000e7823 */ /* 0x000fe20000000003 */
[----:B------:R2:W-:Y:S01]  /*7d90*/  STG.E.U16 desc[UR10][R54.64], R93 ;  /* 0x0000005d36007986 */ /* 0x0005e2000c10150a */
[----:B------:R-:W-:Y:S01]  /*7da0*/  LOP3.LUT R5, R5, 0x70, RZ, 0xc0, !PT ;  /* 0x0000007005057812 */ /* 0x000fe200078ec0ff */
[----:B------:R-:W-:Y:S01]  /*7db0*/  FFMA R15, R9, 0.69314718246459960938, R4 ;  /* 0x3f317218090f7823 */ /* 0x000fe20000000004 */
[C---:B------:R-:W-:Y:S01]  /*7dc0*/  IMAD.SHL.U32 R3, R112.reuse, 0x4, RZ ;  /* 0x0000000470037824 */ /* 0x040fe200078e00ff */
[----:B------:R2:W-:Y:S01]  /*7dd0*/  STG.E.U16 desc[UR10][R56.64], R95 ;  /* 0x0000005f38007986 */ /* 0x0005e2000c10150a */
[----:B------:R-:W-:-:S03]  /*7de0*/  IMAD.HI R0, R112, 0x4, RZ ;  /* 0x0000000470007827 */ /* 0x000fc600078e02ff */
[----:B------:R2:W-:Y:S01]  /*7df0*/  STG.E.U16 desc[UR10][R58.64], R29 ;  /* 0x0000001d3a007986 */ /* 0x0005e2000c10150a */
[----:B------:R-:W-:-:S03]  /*7e00*/  IADD3 R2, P1, P2, R3, UR7, R10 ;  /* 0x0000000703027c10 */ /* 0x000fc6000fa3e00a */
[----:B------:R2:W-:Y:S01]  /*7e10*/  STG.E.U16 desc[UR10][R60.64], R30 ;  /* 0x0000001e3c007986 */ /* 0x0005e2000c10150a */
[----:B------:R-:W-:-:S03]  /*7e20*/  IADD3.X R3, PT, PT, R0, UR5, R11, P1, P2 ;  /* 0x0000000500037c10 */ /* 0x000fc60008fe440b */
[----:B------:R2:W-:Y:S04]  /*7e30*/  STG.E.U16 desc[UR10][R62.64], R31 ;  /* 0x0000001f3e007986 */ /* 0x0005e8000c10150a */
[----:B------:R2:W-:Y:S04]  /*7e40*/  STG.E.U16 desc[UR10][R64.64], R32 ;  /* 0x0000002040007986 */ /* 0x0005e8000c10150a */
[----:B------:R2:W-:Y:S04]  /*7e50*/  STG.E.U16 desc[UR10][R66.64], R33 ;  /* 0x0000002142007986 */ /* 0x0005e8000c10150a */
[----:B------:R2:W-:Y:S04]  /*7e60*/  STG.E.U16 desc[UR10][R68.64], R34 ;  /* 0x0000002244007986 */ /* 0x0005e8000c10150a */
[----:B------:R2:W-:Y:S04]  /*7e70*/  STG.E.U16 desc[UR10][R70.64], R35 ;  /* 0x0000002346007986 */ /* 0x0005e8000c10150a */
[----:B------:R2:W-:Y:S01]  /*7e80*/  STG.E.U16 desc[UR10][R72.64], R36 ;  /* 0x0000002448007986 */ /* 0x0005e2000c10150a */
[----:B------:R-:W-:Y:S06]  /*7e90*/  BAR.SYNC.DEFER_BLOCKING 0x0 ;  /* 0x0000000000007b1d */ /* 0x000fec0000010000 */
[----:B------:R2:W-:Y:S02]  /*7ea0*/  STS.128 [R5+UR6], R12 ;  /* 0x0000000c05007988 */ /* 0x0005e40008000c06 */
[----:B------:R-:W-:Y:S06]  /*7eb0*/  BAR.SYNC.DEFER_BLOCKING 0x0 ;  /* 0x0000000000007b1d */ /* 0x000fec0000010000 */
[----:B------:R-:W-:Y:S05]  /*7ec0*/  @P0 EXIT ;  /* 0x000000000000094d */ /* 0x000fea0003800000 */
[----:B--2---:R-:W0:Y:S04]  /*7ed0*/  LDS R5, [R6] ;  /* 0x0000000006057984 */ /* 0x004e280000000800 */
[----:B0-----:R-:W-:Y:S01]  /*7ee0*/  STG.E desc[UR10][R2.64], R5 ;  /* 0x0000000502007986 */ /* 0x001fe2000c10190a */
[----:B------:R-:W-:Y:S05]  /*7ef0*/  EXIT ;  /* 0x000000000000794d */ /* 0x000fea0003800000 */
.L_x_2:
[----:B------:R-:W-:-:S00]  /*7f00*/  BRA `(.L_x_2) ;  /* 0xfffffffc00fc7947 */ /* 0x000fc0000383ffff */
[----:B------:R-:W-:-:S00]  /*7f10*/  NOP ;  /* 0x0000000000007918 */ /* 0x000fc00000000000 */
        /* <DEDUP_REMOVED lines=14> */
.L_x_3:


//--------------------- .nv.global.init           --------------------------
	.section	.nv.global.init,"aw",@progbits
.nv.global.init:
	.type		_$_str,@object
	.size		_$_str,(.L_0 - _$_str)
_$_str:
        /*0000*/ 	.byte	0x5f, 0x5f, 0x43, 0x55, 0x44, 0x41, 0x5f, 0x46, 0x54, 0x5a, 0x00
.L_0:


//--------------------- .nv.shared.attn_fwd       --------------------------
	.section	.nv.shared.attn_fwd,"aw",@nobits
	.sectionflags	@""
	.align	16
	.zero		1024


//--------------------- .nv.shared.reserved.0     --------------------------
	.section	.nv.shared.reserved.0,"aw",@nobits
	.weak		__nv_reservedSMEM_offset_0_alias
	.size		__nv_reservedSMEM_offset_0_alias, 0, 64
	.other		__nv_reservedSMEM_offset_0_alias,@"STO_CUDA_RESERVED_SHARED STV_DEFAULT"
__nv_reservedSMEM_offset_0_alias:
	.zero		0
	.zero		64


//--------------------- .nv.constant0.attn_fwd    --------------------------
	.section	.nv.constant0.attn_fwd,"a",@progbits
	.sectionflags	@""
	.align	4
.nv.constant0.attn_fwd:
	.zero		1032


//--------------------- SYMBOLS --------------------------

	.type		.nv.reservedSmem.offset0,@object
	.size		.nv.reservedSmem.offset0,0x4
	.type		.nv.reservedSmem.cap,@object
	.size		.nv.reservedSmem.cap,0x4
